//
// Generated by NVIDIA NVVM Compiler
//
// Compiler Build ID: CL-36424714
// Cuda compilation tools, release 13.0, V13.0.88
// Based on NVVM 20.0.0
//

.version 9.0
.target sm_100
.address_size 64

	// .globl	_Z15kernel_problem1iiiiiP4BodyS0_Ph
.func  (.param .align 16 .b8 func_retval0[16]) __internal_trig_reduction_slowpathd
(
	.param .b64 __internal_trig_reduction_slowpathd_param_0
)
;
.func  (.param .b64 func_retval0) __internal_accurate_pow
(
	.param .b64 __internal_accurate_pow_param_0
)
;
// _ZZ15kernel_problem1iiiiiP4BodyS0_PhE2sm has been demoted
// _ZZ15kernel_problem2iiiiiP4BodyS0_PhE2sm has been demoted
// _ZZ15kernel_problem3iiiiP4BodyS0_PhS1_E2sm has been demoted
.global .align 8 .b8 __cudart_i2opi_d[144] = {8, 93, 141, 31, 177, 95, 251, 107, 234, 146, 82, 138, 247, 57, 7, 61, 123, 241, 229, 235, 199, 186, 39, 117, 45, 234, 95, 158, 102, 63, 70, 79, 183, 9, 203, 39, 207, 126, 54, 109, 31, 109, 10, 90, 139, 17, 47, 239, 15, 152, 5, 222, 255, 151, 248, 31, 59, 40, 249, 189, 139, 95, 132, 156, 244, 57, 83, 131, 57, 214, 145, 57, 65, 126, 95, 180, 38, 112, 156, 233, 132, 68, 187, 46, 245, 53, 130, 232, 62, 167, 41, 177, 28, 235, 29, 254, 28, 146, 209, 9, 234, 46, 73, 6, 224, 210, 77, 66, 58, 110, 36, 183, 97, 197, 187, 222, 171, 99, 81, 254, 65, 144, 67, 60, 153, 149, 98, 219, 192, 221, 52, 245, 209, 87, 39, 252, 41, 21, 68, 78, 110, 131, 249, 162};
.global .align 16 .b8 __cudart_sin_cos_coeffs[128] = {70, 210, 176, 44, 241, 229, 90, 190, 146, 227, 172, 105, 227, 29, 199, 62, 161, 98, 219, 25, 160, 1, 42, 191, 24, 8, 17, 17, 17, 17, 129, 63, 84, 85, 85, 85, 85, 85, 197, 191, 0, 0, 0, 0, 0, 0, 0, 0, 0, 0, 0, 0, 0, 0, 0, 0, 100, 129, 253, 32, 131, 255, 168, 189, 40, 133, 239, 193, 167, 238, 33, 62, 217, 230, 6, 142, 79, 126, 146, 190, 233, 188, 221, 25, 160, 1, 250, 62, 71, 93, 193, 22, 108, 193, 86, 191, 81, 85, 85, 85, 85, 85, 165, 63, 0, 0, 0, 0, 0, 0, 224, 191, 0, 0, 0, 0, 0, 0, 240, 63};

.visible .entry _Z15kernel_problem1iiiiiP4BodyS0_Ph(
	.param .u32 _Z15kernel_problem1iiiiiP4BodyS0_Ph_param_0,
	.param .u32 _Z15kernel_problem1iiiiiP4BodyS0_Ph_param_1,
	.param .u32 _Z15kernel_problem1iiiiiP4BodyS0_Ph_param_2,
	.param .u32 _Z15kernel_problem1iiiiiP4BodyS0_Ph_param_3,
	.param .u32 _Z15kernel_problem1iiiiiP4BodyS0_Ph_param_4,
	.param .u64 .ptr .align 1 _Z15kernel_problem1iiiiiP4BodyS0_Ph_param_5,
	.param .u64 .ptr .align 1 _Z15kernel_problem1iiiiiP4BodyS0_Ph_param_6,
	.param .u64 .ptr .align 1 _Z15kernel_problem1iiiiiP4BodyS0_Ph_param_7
)
{
	.reg .pred 	%p<39>;
	.reg .b32 	%r<103>;
	.reg .b64 	%rd<27>;
	.reg .b64 	%fd<134>;
	// demoted variable
	.shared .align 4 .b8 _ZZ15kernel_problem1iiiiiP4BodyS0_PhE2sm[5120];
	ld.param.u32 	%r32, [_Z15kernel_problem1iiiiiP4BodyS0_Ph_param_0];
	ld.param.u32 	%r33, [_Z15kernel_problem1iiiiiP4BodyS0_Ph_param_1];
	ld.param.u32 	%r34, [_Z15kernel_problem1iiiiiP4BodyS0_Ph_param_2];
	ld.param.u32 	%r35, [_Z15kernel_problem1iiiiiP4BodyS0_Ph_param_3];
	ld.param.u32 	%r36, [_Z15kernel_problem1iiiiiP4BodyS0_Ph_param_4];
	ld.param.u64 	%rd5, [_Z15kernel_problem1iiiiiP4BodyS0_Ph_param_5];
	ld.param.u64 	%rd4, [_Z15kernel_problem1iiiiiP4BodyS0_Ph_param_7];
	cvta.to.global.u64 	%rd1, %rd5;
	mov.u32 	%r37, %ctaid.x;
	mov.u32 	%r1, %ntid.x;
	mul.lo.s32 	%r2, %r37, %r1;
	mov.u32 	%r3, %tid.x;
	add.s32 	%r4, %r2, %r3;
	mov.u32 	%r5, %tid.y;
	setp.ge.s32 	%p3, %r4, %r34;
	@%p3 bra 	$L__BB0_2;
	mul.wide.s32 	%rd6, %r4, 64;
	add.s64 	%rd7, %rd1, %rd6;
	ld.global.f64 	%fd118, [%rd7];
	ld.global.f64 	%fd119, [%rd7+8];
	ld.global.f64 	%fd120, [%rd7+16];
$L__BB0_2:
	setp.ne.s32 	%p4, %r4, %r35;
	setp.ne.s32 	%p5, %r5, 0;
	or.pred  	%p6, %p5, %p4;
	@%p6 bra 	$L__BB0_4;
	cvta.to.global.u64 	%rd8, %rd4;
	mul.wide.s32 	%rd9, %r36, 64;
	add.s64 	%rd10, %rd1, %rd9;
	ld.global.f64 	%fd40, [%rd10];
	sub.f64 	%fd41, %fd118, %fd40;
	ld.global.f64 	%fd42, [%rd10+8];
	sub.f64 	%fd43, %fd119, %fd42;
	ld.global.f64 	%fd44, [%rd10+16];
	sub.f64 	%fd45, %fd120, %fd44;
	ld.global.f64 	%fd46, [%rd8];
	mul.f64 	%fd47, %fd43, %fd43;
	fma.rn.f64 	%fd48, %fd41, %fd41, %fd47;
	fma.rn.f64 	%fd49, %fd45, %fd45, %fd48;
	min.f64 	%fd50, %fd46, %fd49;
	st.global.f64 	[%rd8], %fd50;
$L__BB0_4:
	setp.lt.s32 	%p7, %r33, 1;
	mov.f64 	%fd131, 0d0000000000000000;
	mov.f64 	%fd132, %fd131;
	mov.f64 	%fd133, %fd131;
	@%p7 bra 	$L__BB0_30;
	mad.lo.s32 	%r38, %r5, %r1, %r3;
	shl.b32 	%r6, %r34, 4;
	mul.lo.s32 	%r39, %r32, 60;
	cvt.rn.f64.s32 	%fd53, %r39;
	div.rn.f64 	%fd7, %fd53, 0d40B7700000000000;
	abs.f64 	%fd54, %fd7;
	setp.eq.f64 	%p8, %fd54, 0d7FF0000000000000;
	mul.f64 	%fd55, %fd7, 0d3FE45F306DC9C883;
	cvt.rni.s32.f64 	%r40, %fd55;
	cvt.rn.f64.s32 	%fd56, %r40;
	fma.rn.f64 	%fd57, %fd56, 0dBFF921FB54442D18, %fd7;
	fma.rn.f64 	%fd58, %fd56, 0dBC91A62633145C00, %fd57;
	fma.rn.f64 	%fd59, %fd56, 0dB97B839A252049C0, %fd58;
	setp.ltu.f64 	%p9, %fd54, 0d41E0000000000000;
	mov.f64 	%fd130, 0d0000000000000000;
	mul.rn.f64 	%fd60, %fd7, %fd130;
	mov.f64 	%fd61, 0d3FF8000000000000;
	{
	.reg .b32 %temp; 
	mov.b64 	{%temp, %r7}, %fd61;
	}
	and.b32  	%r41, %r7, 2146435072;
	setp.eq.s32 	%p10, %r41, 1073741824;
	setp.lt.s32 	%p11, %r7, 0;
	selp.b32 	%r8, 0, 2146435072, %p11;
	and.b32  	%r42, %r7, 2147483647;
	setp.ne.s32 	%p12, %r42, 1071644672;
	and.pred  	%p1, %p10, %p12;
	or.pred  	%p2, %p8, %p9;
	selp.f64 	%fd8, %fd60, %fd59, %p8;
	selp.b32 	%r9, 0, %r40, %p8;
	neg.s32 	%r100, %r33;
	sub.s32 	%r43, %r5, %r2;
	sub.s32 	%r99, %r43, %r3;
	add.s32 	%r97, %r38, 256;
	mov.u64 	%rd17, __cudart_sin_cos_coeffs;
	mov.u32 	%r98, %r5;
	mov.f64 	%fd129, %fd130;
	mov.f64 	%fd128, %fd130;
$L__BB0_6:
	mad.lo.s32 	%r44, %r5, %r1, %r3;
	shl.b32 	%r45, %r44, 2;
	mov.u32 	%r46, _ZZ15kernel_problem1iiiiiP4BodyS0_PhE2sm;
	add.s32 	%r17, %r46, %r45;
	add.s32 	%r18, %r97, -256;
	setp.ge.s32 	%p13, %r18, %r6;
	@%p13 bra 	$L__BB0_8;
	mul.wide.u32 	%rd11, %r18, 4;
	add.s64 	%rd12, %rd1, %rd11;
	ld.global.u32 	%r47, [%rd12];
	st.shared.u32 	[%r17], %r47;
$L__BB0_8:
	add.s32 	%r48, %r97, -128;
	setp.ge.s32 	%p14, %r48, %r6;
	mul.wide.u32 	%rd13, %r18, 4;
	add.s64 	%rd2, %rd1, %rd13;
	@%p14 bra 	$L__BB0_10;
	ld.global.u32 	%r49, [%rd2+512];
	st.shared.u32 	[%r17+512], %r49;
$L__BB0_10:
	setp.ge.s32 	%p15, %r97, %r6;
	@%p15 bra 	$L__BB0_12;
	ld.global.u32 	%r50, [%rd2+1024];
	st.shared.u32 	[%r17+1024], %r50;
$L__BB0_12:
	add.s32 	%r51, %r97, 128;
	setp.ge.s32 	%p16, %r51, %r6;
	@%p16 bra 	$L__BB0_14;
	ld.global.u32 	%r52, [%rd2+1536];
	st.shared.u32 	[%r17+1536], %r52;
$L__BB0_14:
	bar.sync 	0;
	setp.eq.s32 	%p17, %r99, 0;
	setp.ge.s32 	%p18, %r98, %r34;
	or.pred  	%p19, %p17, %p18;
	@%p19 bra 	$L__BB0_28;
	shl.b32 	%r53, %r5, 6;
	add.s32 	%r55, %r46, %r53;
	ld.shared.f64 	%fd125, [%r55+48];
	ld.shared.u64 	%rd14, [%r55+56];
	setp.ne.s64 	%p20, %rd14, 1;
	@%p20 bra 	$L__BB0_19;
	mov.f64 	%fd124, %fd8;
	mov.u32 	%r101, %r9;
	@%p2 bra 	$L__BB0_18;
	{ // callseq 0, 0
	.param .b64 param0;
	st.param.f64 	[param0], %fd7;
	.param .align 16 .b8 retval0[16];
	call.uni (retval0), 
	__internal_trig_reduction_slowpathd, 
	(
	param0
	);
	ld.param.f64 	%fd124, [retval0];
	ld.param.b32 	%r101, [retval0+8];
	} // callseq 0
$L__BB0_18:
	shl.b32 	%r57, %r101, 6;
	cvt.u64.u32 	%rd15, %r57;
	and.b64  	%rd16, %rd15, 64;
	add.s64 	%rd18, %rd17, %rd16;
	mul.rn.f64 	%fd63, %fd124, %fd124;
	and.b32  	%r58, %r101, 1;
	setp.eq.b32 	%p21, %r58, 1;
	selp.f64 	%fd64, 0dBDA8FF8320FD8164, 0d3DE5DB65F9785EBA, %p21;
	ld.global.nc.v2.f64 	{%fd65, %fd66}, [%rd18];
	fma.rn.f64 	%fd67, %fd64, %fd63, %fd65;
	fma.rn.f64 	%fd68, %fd67, %fd63, %fd66;
	ld.global.nc.v2.f64 	{%fd69, %fd70}, [%rd18+16];
	fma.rn.f64 	%fd71, %fd68, %fd63, %fd69;
	fma.rn.f64 	%fd72, %fd71, %fd63, %fd70;
	ld.global.nc.v2.f64 	{%fd73, %fd74}, [%rd18+32];
	fma.rn.f64 	%fd75, %fd72, %fd63, %fd73;
	fma.rn.f64 	%fd76, %fd75, %fd63, %fd74;
	fma.rn.f64 	%fd77, %fd76, %fd124, %fd124;
	fma.rn.f64 	%fd78, %fd76, %fd63, 0d3FF0000000000000;
	selp.f64 	%fd79, %fd78, %fd77, %p21;
	and.b32  	%r59, %r101, 2;
	setp.eq.s32 	%p22, %r59, 0;
	mov.f64 	%fd80, 0d0000000000000000;
	sub.f64 	%fd81, %fd80, %fd79;
	selp.f64 	%fd82, %fd79, %fd81, %p22;
	abs.f64 	%fd83, %fd82;
	mul.f64 	%fd84, %fd125, 0d3FE0000000000000;
	fma.rn.f64 	%fd125, %fd84, %fd83, %fd125;
$L__BB0_19:
	shl.b32 	%r60, %r5, 6;
	mov.u32 	%r61, _ZZ15kernel_problem1iiiiiP4BodyS0_PhE2sm;
	add.s32 	%r62, %r61, %r60;
	ld.shared.f64 	%fd85, [%r62];
	sub.f64 	%fd17, %fd85, %fd118;
	ld.shared.f64 	%fd86, [%r62+8];
	sub.f64 	%fd18, %fd86, %fd119;
	ld.shared.f64 	%fd87, [%r62+16];
	sub.f64 	%fd19, %fd87, %fd120;
	mul.f64 	%fd88, %fd18, %fd18;
	fma.rn.f64 	%fd89, %fd17, %fd17, %fd88;
	fma.rn.f64 	%fd90, %fd19, %fd19, %fd89;
	add.f64 	%fd20, %fd90, 0d3EB0C6F7A0B5ED8D;
	{
	.reg .b32 %temp; 
	mov.b64 	{%temp, %r21}, %fd20;
	}
	setp.neu.f64 	%p23, %fd20, 0d0000000000000000;
	@%p23 bra 	$L__BB0_21;
	setp.lt.s32 	%p25, %r7, 0;
	and.b32  	%r63, %r7, 2146435072;
	setp.eq.s32 	%p26, %r63, 1073741824;
	selp.b32 	%r64, %r21, 0, %p26;
	or.b32  	%r65, %r64, 2146435072;
	selp.b32 	%r66, %r65, %r64, %p25;
	mov.b32 	%r67, 0;
	mov.b64 	%fd127, {%r67, %r66};
	bra.uni 	$L__BB0_22;
$L__BB0_21:
	abs.f64 	%fd91, %fd20;
	{ // callseq 1, 0
	.param .b64 param0;
	st.param.f64 	[param0], %fd91;
	.param .b64 retval0;
	call.uni (retval0), 
	__internal_accurate_pow, 
	(
	param0
	);
	ld.param.f64 	%fd92, [retval0];
	} // callseq 1
	setp.lt.s32 	%p24, %r21, 0;
	selp.f64 	%fd127, 0dFFF8000000000000, %fd92, %p24;
$L__BB0_22:
	add.f64 	%fd94, %fd20, 0d3FF8000000000000;
	{
	.reg .b32 %temp; 
	mov.b64 	{%temp, %r68}, %fd94;
	}
	and.b32  	%r69, %r68, 2146435072;
	setp.ne.s32 	%p27, %r69, 2146435072;
	@%p27 bra 	$L__BB0_27;
	setp.num.f64 	%p28, %fd20, %fd20;
	@%p28 bra 	$L__BB0_25;
	mov.f64 	%fd95, 0d3FF8000000000000;
	add.rn.f64 	%fd127, %fd20, %fd95;
	bra.uni 	$L__BB0_27;
$L__BB0_25:
	setp.neu.f64 	%p29, %fd20, 0d7FF0000000000000;
	@%p29 bra 	$L__BB0_27;
	setp.lt.s32 	%p30, %r21, 0;
	or.b32  	%r70, %r8, -2147483648;
	selp.b32 	%r71, %r70, %r8, %p1;
	selp.b32 	%r72, %r71, %r8, %p30;
	mov.b32 	%r73, 0;
	mov.b64 	%fd127, {%r73, %r72};
$L__BB0_27:
	setp.eq.f64 	%p31, %fd20, 0d3FF0000000000000;
	selp.f64 	%fd96, 0d3FF0000000000000, %fd127, %p31;
	mul.f64 	%fd97, %fd125, 0d3DD25868F4DEAE16;
	mul.f64 	%fd98, %fd97, %fd17;
	div.rn.f64 	%fd99, %fd98, %fd96;
	add.f64 	%fd128, %fd128, %fd99;
	mul.f64 	%fd100, %fd97, %fd18;
	div.rn.f64 	%fd101, %fd100, %fd96;
	add.f64 	%fd129, %fd129, %fd101;
	mul.f64 	%fd102, %fd97, %fd19;
	div.rn.f64 	%fd103, %fd102, %fd96;
	add.f64 	%fd130, %fd130, %fd103;
$L__BB0_28:
	add.s32 	%r100, %r100, 1;
	setp.ne.s32 	%p32, %r100, 0;
	add.s32 	%r99, %r99, 32;
	add.s32 	%r98, %r98, 32;
	add.s32 	%r97, %r97, 512;
	@%p32 bra 	$L__BB0_6;
	mul.f64 	%fd131, %fd128, 0d404E000000000000;
	mul.f64 	%fd132, %fd129, 0d404E000000000000;
	mul.f64 	%fd133, %fd130, 0d404E000000000000;
$L__BB0_30:
	mul.lo.s32 	%r26, %r1, 3;
	mul.lo.s32 	%r27, %r3, 3;
	mad.lo.s32 	%r74, %r26, %r5, %r27;
	shl.b32 	%r75, %r74, 3;
	mov.u32 	%r76, _ZZ15kernel_problem1iiiiiP4BodyS0_PhE2sm;
	add.s32 	%r77, %r76, %r75;
	add.s32 	%r28, %r77, 2048;
	st.shared.f64 	[%r77+2048], %fd131;
	st.shared.f64 	[%r77+2056], %fd132;
	st.shared.f64 	[%r77+2064], %fd133;
	bar.sync 	0;
	mov.u32 	%r29, %ntid.y;
	setp.lt.u32 	%p33, %r29, 2;
	@%p33 bra 	$L__BB0_35;
	mov.b32 	%r102, 2;
$L__BB0_32:
	add.s32 	%r79, %r102, -1;
	and.b32  	%r80, %r79, %r5;
	setp.ne.s32 	%p34, %r80, 0;
	@%p34 bra 	$L__BB0_34;
	shr.u32 	%r81, %r102, 1;
	add.s32 	%r82, %r81, %r5;
	mad.lo.s32 	%r83, %r82, %r26, %r27;
	shl.b32 	%r84, %r83, 3;
	add.s32 	%r86, %r76, %r84;
	ld.shared.f64 	%fd104, [%r86+2048];
	ld.shared.f64 	%fd105, [%r28];
	add.f64 	%fd106, %fd104, %fd105;
	st.shared.f64 	[%r28], %fd106;
	ld.shared.f64 	%fd107, [%r86+2056];
	ld.shared.f64 	%fd108, [%r28+8];
	add.f64 	%fd109, %fd107, %fd108;
	st.shared.f64 	[%r28+8], %fd109;
	ld.shared.f64 	%fd110, [%r86+2064];
	ld.shared.f64 	%fd111, [%r28+16];
	add.f64 	%fd112, %fd110, %fd111;
	st.shared.f64 	[%r28+16], %fd112;
$L__BB0_34:
	bar.sync 	0;
	shl.b32 	%r102, %r102, 1;
	setp.le.u32 	%p35, %r102, %r29;
	@%p35 bra 	$L__BB0_32;
$L__BB0_35:
	setp.ge.s32 	%p36, %r4, %r34;
	setp.gt.u32 	%p37, %r5, 2;
	or.pred  	%p38, %p37, %p36;
	@%p38 bra 	$L__BB0_37;
	ld.param.u64 	%rd26, [_Z15kernel_problem1iiiiiP4BodyS0_Ph_param_6];
	mul.wide.s32 	%rd19, %r4, 64;
	add.s64 	%rd20, %rd1, %rd19;
	mul.wide.u32 	%rd21, %r5, 8;
	add.s64 	%rd22, %rd20, %rd21;
	cvta.to.global.u64 	%rd23, %rd26;
	add.s64 	%rd24, %rd23, %rd19;
	add.s64 	%rd25, %rd24, %rd21;
	add.s32 	%r87, %r26, %r27;
	shl.b32 	%r88, %r87, 3;
	add.s32 	%r90, %r76, 2048;
	add.s32 	%r91, %r90, %r88;
	st.shared.f64 	[%r91], %fd118;
	st.shared.f64 	[%r91+8], %fd119;
	st.shared.f64 	[%r91+16], %fd120;
	ld.global.f64 	%fd113, [%rd22+24];
	add.s32 	%r92, %r27, %r5;
	shl.b32 	%r93, %r92, 3;
	add.s32 	%r94, %r90, %r93;
	ld.shared.f64 	%fd114, [%r94];
	add.f64 	%fd115, %fd113, %fd114;
	st.global.f64 	[%rd25+24], %fd115;
	shl.b32 	%r95, %r5, 3;
	add.s32 	%r96, %r91, %r95;
	ld.shared.f64 	%fd116, [%r96];
	fma.rn.f64 	%fd117, %fd115, 0d404E000000000000, %fd116;
	st.global.f64 	[%rd25], %fd117;
$L__BB0_37:
	ret;

}
	// .globl	_Z15kernel_problem2iiiiiP4BodyS0_Ph
.visible .entry _Z15kernel_problem2iiiiiP4BodyS0_Ph(
	.param .u32 _Z15kernel_problem2iiiiiP4BodyS0_Ph_param_0,
	.param .u32 _Z15kernel_problem2iiiiiP4BodyS0_Ph_param_1,
	.param .u32 _Z15kernel_problem2iiiiiP4BodyS0_Ph_param_2,
	.param .u32 _Z15kernel_problem2iiiiiP4BodyS0_Ph_param_3,
	.param .u32 _Z15kernel_problem2iiiiiP4BodyS0_Ph_param_4,
	.param .u64 .ptr .align 1 _Z15kernel_problem2iiiiiP4BodyS0_Ph_param_5,
	.param .u64 .ptr .align 1 _Z15kernel_problem2iiiiiP4BodyS0_Ph_param_6,
	.param .u64 .ptr .align 1 _Z15kernel_problem2iiiiiP4BodyS0_Ph_param_7
)
{
	.reg .pred 	%p<41>;
	.reg .b32 	%r<105>;
	.reg .b64 	%rd<27>;
	.reg .b64 	%fd<132>;
	// demoted variable
	.shared .align 4 .b8 _ZZ15kernel_problem2iiiiiP4BodyS0_PhE2sm[5120];
	ld.param.u32 	%r32, [_Z15kernel_problem2iiiiiP4BodyS0_Ph_param_0];
	ld.param.u32 	%r33, [_Z15kernel_problem2iiiiiP4BodyS0_Ph_param_1];
	ld.param.u32 	%r34, [_Z15kernel_problem2iiiiiP4BodyS0_Ph_param_2];
	ld.param.u32 	%r35, [_Z15kernel_problem2iiiiiP4BodyS0_Ph_param_3];
	ld.param.u32 	%r36, [_Z15kernel_problem2iiiiiP4BodyS0_Ph_param_4];
	ld.param.u64 	%rd5, [_Z15kernel_problem2iiiiiP4BodyS0_Ph_param_5];
	ld.param.u64 	%rd6, [_Z15kernel_problem2iiiiiP4BodyS0_Ph_param_7];
	cvta.to.global.u64 	%rd1, %rd6;
	cvta.to.global.u64 	%rd2, %rd5;
	mov.u32 	%r37, %ctaid.x;
	mov.u32 	%r1, %ntid.x;
	mul.lo.s32 	%r2, %r37, %r1;
	mov.u32 	%r3, %tid.x;
	add.s32 	%r4, %r2, %r3;
	mov.u32 	%r5, %tid.y;
	setp.ge.s32 	%p3, %r4, %r34;
	@%p3 bra 	$L__BB1_2;
	mul.wide.s32 	%rd7, %r4, 64;
	add.s64 	%rd8, %rd2, %rd7;
	ld.global.f64 	%fd116, [%rd8];
	ld.global.f64 	%fd117, [%rd8+8];
	ld.global.f64 	%fd118, [%rd8+16];
$L__BB1_2:
	setp.ne.s32 	%p4, %r4, %r35;
	setp.ne.s32 	%p5, %r5, 0;
	or.pred  	%p6, %p5, %p4;
	@%p6 bra 	$L__BB1_6;
	mul.wide.s32 	%rd9, %r36, 64;
	add.s64 	%rd10, %rd2, %rd9;
	ld.global.f64 	%fd40, [%rd10];
	sub.f64 	%fd41, %fd116, %fd40;
	ld.global.f64 	%fd42, [%rd10+8];
	sub.f64 	%fd43, %fd117, %fd42;
	ld.global.f64 	%fd44, [%rd10+16];
	sub.f64 	%fd45, %fd118, %fd44;
	mul.f64 	%fd46, %fd43, %fd43;
	fma.rn.f64 	%fd47, %fd41, %fd41, %fd46;
	fma.rn.f64 	%fd48, %fd45, %fd45, %fd47;
	setp.geu.f64 	%p7, %fd48, 0d42D6BCC41E900000;
	@%p7 bra 	$L__BB1_6;
	ld.global.u32 	%r38, [%rd1];
	setp.ne.s32 	%p8, %r38, -2;
	@%p8 bra 	$L__BB1_6;
	add.s32 	%r39, %r32, -1;
	st.global.u32 	[%rd1], %r39;
$L__BB1_6:
	setp.lt.s32 	%p9, %r33, 1;
	mov.f64 	%fd129, 0d0000000000000000;
	mov.f64 	%fd130, %fd129;
	mov.f64 	%fd131, %fd129;
	@%p9 bra 	$L__BB1_32;
	mad.lo.s32 	%r40, %r5, %r1, %r3;
	shl.b32 	%r6, %r34, 4;
	mul.lo.s32 	%r41, %r32, 60;
	cvt.rn.f64.s32 	%fd51, %r41;
	div.rn.f64 	%fd7, %fd51, 0d40B7700000000000;
	abs.f64 	%fd52, %fd7;
	setp.eq.f64 	%p10, %fd52, 0d7FF0000000000000;
	mul.f64 	%fd53, %fd7, 0d3FE45F306DC9C883;
	cvt.rni.s32.f64 	%r42, %fd53;
	cvt.rn.f64.s32 	%fd54, %r42;
	fma.rn.f64 	%fd55, %fd54, 0dBFF921FB54442D18, %fd7;
	fma.rn.f64 	%fd56, %fd54, 0dBC91A62633145C00, %fd55;
	fma.rn.f64 	%fd57, %fd54, 0dB97B839A252049C0, %fd56;
	setp.ltu.f64 	%p11, %fd52, 0d41E0000000000000;
	mov.f64 	%fd128, 0d0000000000000000;
	mul.rn.f64 	%fd58, %fd7, %fd128;
	mov.f64 	%fd59, 0d3FF8000000000000;
	{
	.reg .b32 %temp; 
	mov.b64 	{%temp, %r7}, %fd59;
	}
	and.b32  	%r43, %r7, 2146435072;
	setp.eq.s32 	%p12, %r43, 1073741824;
	setp.lt.s32 	%p13, %r7, 0;
	selp.b32 	%r8, 0, 2146435072, %p13;
	and.b32  	%r44, %r7, 2147483647;
	setp.ne.s32 	%p14, %r44, 1071644672;
	and.pred  	%p1, %p12, %p14;
	or.pred  	%p2, %p10, %p11;
	selp.f64 	%fd8, %fd58, %fd57, %p10;
	selp.b32 	%r9, 0, %r42, %p10;
	neg.s32 	%r102, %r33;
	sub.s32 	%r45, %r5, %r2;
	sub.s32 	%r101, %r45, %r3;
	add.s32 	%r99, %r40, 256;
	mov.u64 	%rd17, __cudart_sin_cos_coeffs;
	mov.u32 	%r100, %r5;
	mov.f64 	%fd127, %fd128;
	mov.f64 	%fd126, %fd128;
$L__BB1_8:
	mad.lo.s32 	%r46, %r5, %r1, %r3;
	shl.b32 	%r47, %r46, 2;
	mov.u32 	%r48, _ZZ15kernel_problem2iiiiiP4BodyS0_PhE2sm;
	add.s32 	%r17, %r48, %r47;
	add.s32 	%r18, %r99, -256;
	setp.ge.s32 	%p15, %r18, %r6;
	@%p15 bra 	$L__BB1_10;
	mul.wide.u32 	%rd11, %r18, 4;
	add.s64 	%rd12, %rd2, %rd11;
	ld.global.u32 	%r49, [%rd12];
	st.shared.u32 	[%r17], %r49;
$L__BB1_10:
	add.s32 	%r50, %r99, -128;
	setp.ge.s32 	%p16, %r50, %r6;
	mul.wide.u32 	%rd13, %r18, 4;
	add.s64 	%rd3, %rd2, %rd13;
	@%p16 bra 	$L__BB1_12;
	ld.global.u32 	%r51, [%rd3+512];
	st.shared.u32 	[%r17+512], %r51;
$L__BB1_12:
	setp.ge.s32 	%p17, %r99, %r6;
	@%p17 bra 	$L__BB1_14;
	ld.global.u32 	%r52, [%rd3+1024];
	st.shared.u32 	[%r17+1024], %r52;
$L__BB1_14:
	add.s32 	%r53, %r99, 128;
	setp.ge.s32 	%p18, %r53, %r6;
	@%p18 bra 	$L__BB1_16;
	ld.global.u32 	%r54, [%rd3+1536];
	st.shared.u32 	[%r17+1536], %r54;
$L__BB1_16:
	bar.sync 	0;
	setp.eq.s32 	%p19, %r101, 0;
	setp.ge.s32 	%p20, %r100, %r34;
	or.pred  	%p21, %p19, %p20;
	@%p21 bra 	$L__BB1_30;
	shl.b32 	%r55, %r5, 6;
	add.s32 	%r57, %r48, %r55;
	ld.shared.f64 	%fd123, [%r57+48];
	ld.shared.u64 	%rd14, [%r57+56];
	setp.ne.s64 	%p22, %rd14, 1;
	@%p22 bra 	$L__BB1_21;
	mov.f64 	%fd122, %fd8;
	mov.u32 	%r103, %r9;
	@%p2 bra 	$L__BB1_20;
	{ // callseq 2, 0
	.param .b64 param0;
	st.param.f64 	[param0], %fd7;
	.param .align 16 .b8 retval0[16];
	call.uni (retval0), 
	__internal_trig_reduction_slowpathd, 
	(
	param0
	);
	ld.param.f64 	%fd122, [retval0];
	ld.param.b32 	%r103, [retval0+8];
	} // callseq 2
$L__BB1_20:
	shl.b32 	%r59, %r103, 6;
	cvt.u64.u32 	%rd15, %r59;
	and.b64  	%rd16, %rd15, 64;
	add.s64 	%rd18, %rd17, %rd16;
	mul.rn.f64 	%fd61, %fd122, %fd122;
	and.b32  	%r60, %r103, 1;
	setp.eq.b32 	%p23, %r60, 1;
	selp.f64 	%fd62, 0dBDA8FF8320FD8164, 0d3DE5DB65F9785EBA, %p23;
	ld.global.nc.v2.f64 	{%fd63, %fd64}, [%rd18];
	fma.rn.f64 	%fd65, %fd62, %fd61, %fd63;
	fma.rn.f64 	%fd66, %fd65, %fd61, %fd64;
	ld.global.nc.v2.f64 	{%fd67, %fd68}, [%rd18+16];
	fma.rn.f64 	%fd69, %fd66, %fd61, %fd67;
	fma.rn.f64 	%fd70, %fd69, %fd61, %fd68;
	ld.global.nc.v2.f64 	{%fd71, %fd72}, [%rd18+32];
	fma.rn.f64 	%fd73, %fd70, %fd61, %fd71;
	fma.rn.f64 	%fd74, %fd73, %fd61, %fd72;
	fma.rn.f64 	%fd75, %fd74, %fd122, %fd122;
	fma.rn.f64 	%fd76, %fd74, %fd61, 0d3FF0000000000000;
	selp.f64 	%fd77, %fd76, %fd75, %p23;
	and.b32  	%r61, %r103, 2;
	setp.eq.s32 	%p24, %r61, 0;
	mov.f64 	%fd78, 0d0000000000000000;
	sub.f64 	%fd79, %fd78, %fd77;
	selp.f64 	%fd80, %fd77, %fd79, %p24;
	abs.f64 	%fd81, %fd80;
	mul.f64 	%fd82, %fd123, 0d3FE0000000000000;
	fma.rn.f64 	%fd123, %fd82, %fd81, %fd123;
$L__BB1_21:
	shl.b32 	%r62, %r5, 6;
	mov.u32 	%r63, _ZZ15kernel_problem2iiiiiP4BodyS0_PhE2sm;
	add.s32 	%r64, %r63, %r62;
	ld.shared.f64 	%fd83, [%r64];
	sub.f64 	%fd17, %fd83, %fd116;
	ld.shared.f64 	%fd84, [%r64+8];
	sub.f64 	%fd18, %fd84, %fd117;
	ld.shared.f64 	%fd85, [%r64+16];
	sub.f64 	%fd19, %fd85, %fd118;
	mul.f64 	%fd86, %fd18, %fd18;
	fma.rn.f64 	%fd87, %fd17, %fd17, %fd86;
	fma.rn.f64 	%fd88, %fd19, %fd19, %fd87;
	add.f64 	%fd20, %fd88, 0d3EB0C6F7A0B5ED8D;
	{
	.reg .b32 %temp; 
	mov.b64 	{%temp, %r21}, %fd20;
	}
	setp.neu.f64 	%p25, %fd20, 0d0000000000000000;
	@%p25 bra 	$L__BB1_23;
	setp.lt.s32 	%p27, %r7, 0;
	and.b32  	%r65, %r7, 2146435072;
	setp.eq.s32 	%p28, %r65, 1073741824;
	selp.b32 	%r66, %r21, 0, %p28;
	or.b32  	%r67, %r66, 2146435072;
	selp.b32 	%r68, %r67, %r66, %p27;
	mov.b32 	%r69, 0;
	mov.b64 	%fd125, {%r69, %r68};
	bra.uni 	$L__BB1_24;
$L__BB1_23:
	abs.f64 	%fd89, %fd20;
	{ // callseq 3, 0
	.param .b64 param0;
	st.param.f64 	[param0], %fd89;
	.param .b64 retval0;
	call.uni (retval0), 
	__internal_accurate_pow, 
	(
	param0
	);
	ld.param.f64 	%fd90, [retval0];
	} // callseq 3
	setp.lt.s32 	%p26, %r21, 0;
	selp.f64 	%fd125, 0dFFF8000000000000, %fd90, %p26;
$L__BB1_24:
	add.f64 	%fd92, %fd20, 0d3FF8000000000000;
	{
	.reg .b32 %temp; 
	mov.b64 	{%temp, %r70}, %fd92;
	}
	and.b32  	%r71, %r70, 2146435072;
	setp.ne.s32 	%p29, %r71, 2146435072;
	@%p29 bra 	$L__BB1_29;
	setp.num.f64 	%p30, %fd20, %fd20;
	@%p30 bra 	$L__BB1_27;
	mov.f64 	%fd93, 0d3FF8000000000000;
	add.rn.f64 	%fd125, %fd20, %fd93;
	bra.uni 	$L__BB1_29;
$L__BB1_27:
	setp.neu.f64 	%p31, %fd20, 0d7FF0000000000000;
	@%p31 bra 	$L__BB1_29;
	setp.lt.s32 	%p32, %r21, 0;
	or.b32  	%r72, %r8, -2147483648;
	selp.b32 	%r73, %r72, %r8, %p1;
	selp.b32 	%r74, %r73, %r8, %p32;
	mov.b32 	%r75, 0;
	mov.b64 	%fd125, {%r75, %r74};
$L__BB1_29:
	setp.eq.f64 	%p33, %fd20, 0d3FF0000000000000;
	selp.f64 	%fd94, 0d3FF0000000000000, %fd125, %p33;
	mul.f64 	%fd95, %fd123, 0d3DD25868F4DEAE16;
	mul.f64 	%fd96, %fd95, %fd17;
	div.rn.f64 	%fd97, %fd96, %fd94;
	add.f64 	%fd128, %fd128, %fd97;
	mul.f64 	%fd98, %fd95, %fd18;
	div.rn.f64 	%fd99, %fd98, %fd94;
	add.f64 	%fd127, %fd127, %fd99;
	mul.f64 	%fd100, %fd95, %fd19;
	div.rn.f64 	%fd101, %fd100, %fd94;
	add.f64 	%fd126, %fd126, %fd101;
$L__BB1_30:
	add.s32 	%r102, %r102, 1;
	setp.ne.s32 	%p34, %r102, 0;
	add.s32 	%r101, %r101, 32;
	add.s32 	%r100, %r100, 32;
	add.s32 	%r99, %r99, 512;
	@%p34 bra 	$L__BB1_8;
	mul.f64 	%fd131, %fd128, 0d404E000000000000;
	mul.f64 	%fd130, %fd127, 0d404E000000000000;
	mul.f64 	%fd129, %fd126, 0d404E000000000000;
$L__BB1_32:
	mul.lo.s32 	%r26, %r1, 3;
	mul.lo.s32 	%r27, %r3, 3;
	mad.lo.s32 	%r76, %r26, %r5, %r27;
	shl.b32 	%r77, %r76, 3;
	mov.u32 	%r78, _ZZ15kernel_problem2iiiiiP4BodyS0_PhE2sm;
	add.s32 	%r79, %r78, %r77;
	add.s32 	%r28, %r79, 2048;
	st.shared.f64 	[%r79+2048], %fd131;
	st.shared.f64 	[%r79+2056], %fd130;
	st.shared.f64 	[%r79+2064], %fd129;
	bar.sync 	0;
	mov.u32 	%r29, %ntid.y;
	setp.lt.u32 	%p35, %r29, 2;
	@%p35 bra 	$L__BB1_37;
	mov.b32 	%r104, 2;
$L__BB1_34:
	add.s32 	%r81, %r104, -1;
	and.b32  	%r82, %r81, %r5;
	setp.ne.s32 	%p36, %r82, 0;
	@%p36 bra 	$L__BB1_36;
	shr.u32 	%r83, %r104, 1;
	add.s32 	%r84, %r83, %r5;
	mad.lo.s32 	%r85, %r84, %r26, %r27;
	shl.b32 	%r86, %r85, 3;
	add.s32 	%r88, %r78, %r86;
	ld.shared.f64 	%fd102, [%r88+2048];
	ld.shared.f64 	%fd103, [%r28];
	add.f64 	%fd104, %fd102, %fd103;
	st.shared.f64 	[%r28], %fd104;
	ld.shared.f64 	%fd105, [%r88+2056];
	ld.shared.f64 	%fd106, [%r28+8];
	add.f64 	%fd107, %fd105, %fd106;
	st.shared.f64 	[%r28+8], %fd107;
	ld.shared.f64 	%fd108, [%r88+2064];
	ld.shared.f64 	%fd109, [%r28+16];
	add.f64 	%fd110, %fd108, %fd109;
	st.shared.f64 	[%r28+16], %fd110;
$L__BB1_36:
	bar.sync 	0;
	shl.b32 	%r104, %r104, 1;
	setp.le.u32 	%p37, %r104, %r29;
	@%p37 bra 	$L__BB1_34;
$L__BB1_37:
	setp.ge.s32 	%p38, %r4, %r34;
	setp.gt.u32 	%p39, %r5, 2;
	or.pred  	%p40, %p39, %p38;
	@%p40 bra 	$L__BB1_39;
	ld.param.u64 	%rd26, [_Z15kernel_problem2iiiiiP4BodyS0_Ph_param_6];
	mul.wide.s32 	%rd19, %r4, 64;
	add.s64 	%rd20, %rd2, %rd19;
	mul.wide.u32 	%rd21, %r5, 8;
	add.s64 	%rd22, %rd20, %rd21;
	cvta.to.global.u64 	%rd23, %rd26;
	add.s64 	%rd24, %rd23, %rd19;
	add.s64 	%rd25, %rd24, %rd21;
	add.s32 	%r89, %r26, %r27;
	shl.b32 	%r90, %r89, 3;
	add.s32 	%r92, %r78, 2048;
	add.s32 	%r93, %r92, %r90;
	st.shared.f64 	[%r93], %fd116;
	st.shared.f64 	[%r93+8], %fd117;
	st.shared.f64 	[%r93+16], %fd118;
	ld.global.f64 	%fd111, [%rd22+24];
	add.s32 	%r94, %r27, %r5;
	shl.b32 	%r95, %r94, 3;
	add.s32 	%r96, %r92, %r95;
	ld.shared.f64 	%fd112, [%r96];
	add.f64 	%fd113, %fd111, %fd112;
	st.global.f64 	[%rd25+24], %fd113;
	shl.b32 	%r97, %r5, 3;
	add.s32 	%r98, %r93, %r97;
	ld.shared.f64 	%fd114, [%r98];
	fma.rn.f64 	%fd115, %fd113, 0d404E000000000000, %fd114;
	st.global.f64 	[%rd25], %fd115;
$L__BB1_39:
	ret;

}
	// .globl	_Z15kernel_problem3iiiiP4BodyS0_PhS1_
.visible .entry _Z15kernel_problem3iiiiP4BodyS0_PhS1_(
	.param .u32 _Z15kernel_problem3iiiiP4BodyS0_PhS1__param_0,
	.param .u32 _Z15kernel_problem3iiiiP4BodyS0_PhS1__param_1,
	.param .u32 _Z15kernel_problem3iiiiP4BodyS0_PhS1__param_2,
	.param .u32 _Z15kernel_problem3iiiiP4BodyS0_PhS1__param_3,
	.param .u64 .ptr .align 1 _Z15kernel_problem3iiiiP4BodyS0_PhS1__param_4,
	.param .u64 .ptr .align 1 _Z15kernel_problem3iiiiP4BodyS0_PhS1__param_5,
	.param .u64 .ptr .align 1 _Z15kernel_problem3iiiiP4BodyS0_PhS1__param_6,
	.param .u64 .ptr .align 1 _Z15kernel_problem3iiiiP4BodyS0_PhS1__param_7
)
{
	.reg .pred 	%p<44>;
	.reg .b32 	%r<108>;
	.reg .b64 	%rd<30>;
	.reg .b64 	%fd<150>;
	// demoted variable
	.shared .align 4 .b8 _ZZ15kernel_problem3iiiiP4BodyS0_PhS1_E2sm[5120];
	ld.param.u32 	%r34, [_Z15kernel_problem3iiiiP4BodyS0_PhS1__param_1];
	ld.param.u32 	%r35, [_Z15kernel_problem3iiiiP4BodyS0_PhS1__param_2];
	ld.param.u32 	%r36, [_Z15kernel_problem3iiiiP4BodyS0_PhS1__param_3];
	ld.param.u64 	%rd7, [_Z15kernel_problem3iiiiP4BodyS0_PhS1__param_4];
	ld.param.u64 	%rd6, [_Z15kernel_problem3iiiiP4BodyS0_PhS1__param_7];
	cvta.to.global.u64 	%rd1, %rd7;
	mov.u32 	%r37, %ctaid.x;
	mov.u32 	%r1, %ntid.x;
	mul.lo.s32 	%r2, %r37, %r1;
	mov.u32 	%r3, %tid.x;
	add.s32 	%r4, %r2, %r3;
	mov.u32 	%r5, %tid.y;
	setp.ge.s32 	%p3, %r4, %r35;
	@%p3 bra 	$L__BB2_2;
	mul.wide.s32 	%rd8, %r4, 64;
	add.s64 	%rd9, %rd1, %rd8;
	ld.global.f64 	%fd134, [%rd9];
	ld.global.f64 	%fd135, [%rd9+8];
	ld.global.f64 	%fd136, [%rd9+16];
$L__BB2_2:
	setp.ne.s32 	%p4, %r4, %r36;
	setp.ne.s32 	%p5, %r5, 0;
	or.pred  	%p6, %p5, %p4;
	@%p6 bra 	$L__BB2_5;
	ld.global.f64 	%fd41, [%rd1];
	sub.f64 	%fd42, %fd41, %fd134;
	ld.global.f64 	%fd43, [%rd1+8];
	sub.f64 	%fd44, %fd43, %fd135;
	ld.global.f64 	%fd45, [%rd1+16];
	sub.f64 	%fd46, %fd45, %fd136;
	mul.f64 	%fd47, %fd44, %fd44;
	fma.rn.f64 	%fd48, %fd42, %fd42, %fd47;
	fma.rn.f64 	%fd49, %fd46, %fd46, %fd48;
	setp.geu.f64 	%p7, %fd49, 0d42D6BCC41E900000;
	@%p7 bra 	$L__BB2_5;
	cvta.to.global.u64 	%rd10, %rd6;
	mov.b32 	%r38, 0;
	st.global.u32 	[%rd10], %r38;
$L__BB2_5:
	setp.lt.s32 	%p8, %r34, 1;
	mov.f64 	%fd147, 0d0000000000000000;
	mov.f64 	%fd148, %fd147;
	mov.f64 	%fd149, %fd147;
	@%p8 bra 	$L__BB2_31;
	ld.param.u32 	%r100, [_Z15kernel_problem3iiiiP4BodyS0_PhS1__param_0];
	mad.lo.s32 	%r39, %r5, %r1, %r3;
	shl.b32 	%r6, %r35, 4;
	mul.lo.s32 	%r40, %r100, 60;
	cvt.rn.f64.s32 	%fd52, %r40;
	div.rn.f64 	%fd7, %fd52, 0d40B7700000000000;
	abs.f64 	%fd53, %fd7;
	setp.eq.f64 	%p9, %fd53, 0d7FF0000000000000;
	mul.f64 	%fd54, %fd7, 0d3FE45F306DC9C883;
	cvt.rni.s32.f64 	%r41, %fd54;
	cvt.rn.f64.s32 	%fd55, %r41;
	fma.rn.f64 	%fd56, %fd55, 0dBFF921FB54442D18, %fd7;
	fma.rn.f64 	%fd57, %fd55, 0dBC91A62633145C00, %fd56;
	fma.rn.f64 	%fd58, %fd55, 0dB97B839A252049C0, %fd57;
	setp.ltu.f64 	%p10, %fd53, 0d41E0000000000000;
	mov.f64 	%fd146, 0d0000000000000000;
	mul.rn.f64 	%fd59, %fd7, %fd146;
	mov.f64 	%fd60, 0d3FF8000000000000;
	{
	.reg .b32 %temp; 
	mov.b64 	{%temp, %r7}, %fd60;
	}
	and.b32  	%r42, %r7, 2146435072;
	setp.eq.s32 	%p11, %r42, 1073741824;
	setp.lt.s32 	%p12, %r7, 0;
	selp.b32 	%r8, 0, 2146435072, %p12;
	and.b32  	%r43, %r7, 2147483647;
	setp.ne.s32 	%p13, %r43, 1071644672;
	and.pred  	%p1, %p11, %p13;
	or.pred  	%p2, %p9, %p10;
	selp.f64 	%fd8, %fd59, %fd58, %p9;
	selp.b32 	%r9, 0, %r41, %p9;
	neg.s32 	%r105, %r34;
	sub.s32 	%r44, %r5, %r2;
	sub.s32 	%r104, %r44, %r3;
	add.s32 	%r102, %r39, 256;
	mov.u64 	%rd17, __cudart_sin_cos_coeffs;
	mov.u32 	%r103, %r5;
	mov.f64 	%fd145, %fd146;
	mov.f64 	%fd144, %fd146;
$L__BB2_7:
	mad.lo.s32 	%r45, %r5, %r1, %r3;
	shl.b32 	%r46, %r45, 2;
	mov.u32 	%r47, _ZZ15kernel_problem3iiiiP4BodyS0_PhS1_E2sm;
	add.s32 	%r17, %r47, %r46;
	add.s32 	%r18, %r102, -256;
	setp.ge.s32 	%p14, %r18, %r6;
	@%p14 bra 	$L__BB2_9;
	mul.wide.u32 	%rd11, %r18, 4;
	add.s64 	%rd12, %rd1, %rd11;
	ld.global.u32 	%r48, [%rd12];
	st.shared.u32 	[%r17], %r48;
$L__BB2_9:
	add.s32 	%r49, %r102, -128;
	setp.ge.s32 	%p15, %r49, %r6;
	mul.wide.u32 	%rd13, %r18, 4;
	add.s64 	%rd2, %rd1, %rd13;
	@%p15 bra 	$L__BB2_11;
	ld.global.u32 	%r50, [%rd2+512];
	st.shared.u32 	[%r17+512], %r50;
$L__BB2_11:
	setp.ge.s32 	%p16, %r102, %r6;
	@%p16 bra 	$L__BB2_13;
	ld.global.u32 	%r51, [%rd2+1024];
	st.shared.u32 	[%r17+1024], %r51;
$L__BB2_13:
	add.s32 	%r52, %r102, 128;
	setp.ge.s32 	%p17, %r52, %r6;
	@%p17 bra 	$L__BB2_15;
	ld.global.u32 	%r53, [%rd2+1536];
	st.shared.u32 	[%r17+1536], %r53;
$L__BB2_15:
	bar.sync 	0;
	setp.eq.s32 	%p18, %r104, 0;
	setp.ge.s32 	%p19, %r103, %r35;
	or.pred  	%p20, %p18, %p19;
	@%p20 bra 	$L__BB2_29;
	shl.b32 	%r54, %r5, 6;
	add.s32 	%r56, %r47, %r54;
	ld.shared.f64 	%fd141, [%r56+48];
	ld.shared.u64 	%rd14, [%r56+56];
	setp.ne.s64 	%p21, %rd14, 1;
	@%p21 bra 	$L__BB2_20;
	mov.f64 	%fd140, %fd8;
	mov.u32 	%r106, %r9;
	@%p2 bra 	$L__BB2_19;
	{ // callseq 4, 0
	.param .b64 param0;
	st.param.f64 	[param0], %fd7;
	.param .align 16 .b8 retval0[16];
	call.uni (retval0), 
	__internal_trig_reduction_slowpathd, 
	(
	param0
	);
	ld.param.f64 	%fd140, [retval0];
	ld.param.b32 	%r106, [retval0+8];
	} // callseq 4
$L__BB2_19:
	shl.b32 	%r58, %r106, 6;
	cvt.u64.u32 	%rd15, %r58;
	and.b64  	%rd16, %rd15, 64;
	add.s64 	%rd18, %rd17, %rd16;
	mul.rn.f64 	%fd62, %fd140, %fd140;
	and.b32  	%r59, %r106, 1;
	setp.eq.b32 	%p22, %r59, 1;
	selp.f64 	%fd63, 0dBDA8FF8320FD8164, 0d3DE5DB65F9785EBA, %p22;
	ld.global.nc.v2.f64 	{%fd64, %fd65}, [%rd18];
	fma.rn.f64 	%fd66, %fd63, %fd62, %fd64;
	fma.rn.f64 	%fd67, %fd66, %fd62, %fd65;
	ld.global.nc.v2.f64 	{%fd68, %fd69}, [%rd18+16];
	fma.rn.f64 	%fd70, %fd67, %fd62, %fd68;
	fma.rn.f64 	%fd71, %fd70, %fd62, %fd69;
	ld.global.nc.v2.f64 	{%fd72, %fd73}, [%rd18+32];
	fma.rn.f64 	%fd74, %fd71, %fd62, %fd72;
	fma.rn.f64 	%fd75, %fd74, %fd62, %fd73;
	fma.rn.f64 	%fd76, %fd75, %fd140, %fd140;
	fma.rn.f64 	%fd77, %fd75, %fd62, 0d3FF0000000000000;
	selp.f64 	%fd78, %fd77, %fd76, %p22;
	and.b32  	%r60, %r106, 2;
	setp.eq.s32 	%p23, %r60, 0;
	mov.f64 	%fd79, 0d0000000000000000;
	sub.f64 	%fd80, %fd79, %fd78;
	selp.f64 	%fd81, %fd78, %fd80, %p23;
	abs.f64 	%fd82, %fd81;
	mul.f64 	%fd83, %fd141, 0d3FE0000000000000;
	fma.rn.f64 	%fd141, %fd83, %fd82, %fd141;
$L__BB2_20:
	shl.b32 	%r61, %r5, 6;
	mov.u32 	%r62, _ZZ15kernel_problem3iiiiP4BodyS0_PhS1_E2sm;
	add.s32 	%r63, %r62, %r61;
	ld.shared.f64 	%fd84, [%r63];
	sub.f64 	%fd17, %fd84, %fd134;
	ld.shared.f64 	%fd85, [%r63+8];
	sub.f64 	%fd18, %fd85, %fd135;
	ld.shared.f64 	%fd86, [%r63+16];
	sub.f64 	%fd19, %fd86, %fd136;
	mul.f64 	%fd87, %fd18, %fd18;
	fma.rn.f64 	%fd88, %fd17, %fd17, %fd87;
	fma.rn.f64 	%fd89, %fd19, %fd19, %fd88;
	add.f64 	%fd20, %fd89, 0d3EB0C6F7A0B5ED8D;
	{
	.reg .b32 %temp; 
	mov.b64 	{%temp, %r21}, %fd20;
	}
	setp.neu.f64 	%p24, %fd20, 0d0000000000000000;
	@%p24 bra 	$L__BB2_22;
	setp.lt.s32 	%p26, %r7, 0;
	and.b32  	%r64, %r7, 2146435072;
	setp.eq.s32 	%p27, %r64, 1073741824;
	selp.b32 	%r65, %r21, 0, %p27;
	or.b32  	%r66, %r65, 2146435072;
	selp.b32 	%r67, %r66, %r65, %p26;
	mov.b32 	%r68, 0;
	mov.b64 	%fd143, {%r68, %r67};
	bra.uni 	$L__BB2_23;
$L__BB2_22:
	abs.f64 	%fd90, %fd20;
	{ // callseq 5, 0
	.param .b64 param0;
	st.param.f64 	[param0], %fd90;
	.param .b64 retval0;
	call.uni (retval0), 
	__internal_accurate_pow, 
	(
	param0
	);
	ld.param.f64 	%fd91, [retval0];
	} // callseq 5
	setp.lt.s32 	%p25, %r21, 0;
	selp.f64 	%fd143, 0dFFF8000000000000, %fd91, %p25;
$L__BB2_23:
	add.f64 	%fd93, %fd20, 0d3FF8000000000000;
	{
	.reg .b32 %temp; 
	mov.b64 	{%temp, %r69}, %fd93;
	}
	and.b32  	%r70, %r69, 2146435072;
	setp.ne.s32 	%p28, %r70, 2146435072;
	@%p28 bra 	$L__BB2_28;
	setp.num.f64 	%p29, %fd20, %fd20;
	@%p29 bra 	$L__BB2_26;
	mov.f64 	%fd94, 0d3FF8000000000000;
	add.rn.f64 	%fd143, %fd20, %fd94;
	bra.uni 	$L__BB2_28;
$L__BB2_26:
	setp.neu.f64 	%p30, %fd20, 0d7FF0000000000000;
	@%p30 bra 	$L__BB2_28;
	setp.lt.s32 	%p31, %r21, 0;
	or.b32  	%r71, %r8, -2147483648;
	selp.b32 	%r72, %r71, %r8, %p1;
	selp.b32 	%r73, %r72, %r8, %p31;
	mov.b32 	%r74, 0;
	mov.b64 	%fd143, {%r74, %r73};
$L__BB2_28:
	setp.eq.f64 	%p32, %fd20, 0d3FF0000000000000;
	selp.f64 	%fd95, 0d3FF0000000000000, %fd143, %p32;
	mul.f64 	%fd96, %fd141, 0d3DD25868F4DEAE16;
	mul.f64 	%fd97, %fd96, %fd17;
	div.rn.f64 	%fd98, %fd97, %fd95;
	add.f64 	%fd146, %fd146, %fd98;
	mul.f64 	%fd99, %fd96, %fd18;
	div.rn.f64 	%fd100, %fd99, %fd95;
	add.f64 	%fd145, %fd145, %fd100;
	mul.f64 	%fd101, %fd96, %fd19;
	div.rn.f64 	%fd102, %fd101, %fd95;
	add.f64 	%fd144, %fd144, %fd102;
$L__BB2_29:
	add.s32 	%r105, %r105, 1;
	setp.ne.s32 	%p33, %r105, 0;
	add.s32 	%r104, %r104, 32;
	add.s32 	%r103, %r103, 32;
	add.s32 	%r102, %r102, 512;
	@%p33 bra 	$L__BB2_7;
	mul.f64 	%fd149, %fd146, 0d404E000000000000;
	mul.f64 	%fd148, %fd145, 0d404E000000000000;
	mul.f64 	%fd147, %fd144, 0d404E000000000000;
$L__BB2_31:
	mul.lo.s32 	%r26, %r1, 3;
	mul.lo.s32 	%r27, %r3, 3;
	mad.lo.s32 	%r75, %r26, %r5, %r27;
	shl.b32 	%r76, %r75, 3;
	mov.u32 	%r77, _ZZ15kernel_problem3iiiiP4BodyS0_PhS1_E2sm;
	add.s32 	%r78, %r77, %r76;
	add.s32 	%r28, %r78, 2048;
	st.shared.f64 	[%r78+2048], %fd149;
	st.shared.f64 	[%r78+2056], %fd148;
	st.shared.f64 	[%r78+2064], %fd147;
	bar.sync 	0;
	mov.u32 	%r29, %ntid.y;
	setp.lt.u32 	%p34, %r29, 2;
	@%p34 bra 	$L__BB2_36;
	mov.b32 	%r107, 2;
$L__BB2_33:
	add.s32 	%r80, %r107, -1;
	and.b32  	%r81, %r80, %r5;
	setp.ne.s32 	%p35, %r81, 0;
	@%p35 bra 	$L__BB2_35;
	shr.u32 	%r82, %r107, 1;
	add.s32 	%r83, %r82, %r5;
	mad.lo.s32 	%r84, %r83, %r26, %r27;
	shl.b32 	%r85, %r84, 3;
	add.s32 	%r87, %r77, %r85;
	ld.shared.f64 	%fd103, [%r87+2048];
	ld.shared.f64 	%fd104, [%r28];
	add.f64 	%fd105, %fd103, %fd104;
	st.shared.f64 	[%r28], %fd105;
	ld.shared.f64 	%fd106, [%r87+2056];
	ld.shared.f64 	%fd107, [%r28+8];
	add.f64 	%fd108, %fd106, %fd107;
	st.shared.f64 	[%r28+8], %fd108;
	ld.shared.f64 	%fd109, [%r87+2064];
	ld.shared.f64 	%fd110, [%r28+16];
	add.f64 	%fd111, %fd109, %fd110;
	st.shared.f64 	[%r28+16], %fd111;
$L__BB2_35:
	bar.sync 	0;
	shl.b32 	%r107, %r107, 1;
	setp.le.u32 	%p36, %r107, %r29;
	@%p36 bra 	$L__BB2_33;
$L__BB2_36:
	ld.param.u64 	%rd28, [_Z15kernel_problem3iiiiP4BodyS0_PhS1__param_5];
	cvta.to.global.u64 	%rd3, %rd28;
	setp.ge.s32 	%p37, %r4, %r35;
	add.s32 	%r88, %r26, %r27;
	shl.b32 	%r89, %r88, 3;
	add.s32 	%r91, %r77, %r89;
	add.s32 	%r32, %r91, 2048;
	setp.gt.u32 	%p38, %r5, 2;
	or.pred  	%p39, %p38, %p37;
	@%p39 bra 	$L__BB2_38;
	mul.wide.s32 	%rd19, %r4, 64;
	add.s64 	%rd20, %rd1, %rd19;
	mul.wide.u32 	%rd21, %r5, 8;
	add.s64 	%rd22, %rd20, %rd21;
	add.s64 	%rd23, %rd3, %rd19;
	add.s64 	%rd24, %rd23, %rd21;
	st.shared.f64 	[%r32], %fd134;
	st.shared.f64 	[%r32+8], %fd135;
	st.shared.f64 	[%r32+16], %fd136;
	ld.global.f64 	%fd112, [%rd22+24];
	add.s32 	%r92, %r27, %r5;
	shl.b32 	%r93, %r92, 3;
	add.s32 	%r95, %r77, %r93;
	ld.shared.f64 	%fd113, [%r95+2048];
	add.f64 	%fd114, %fd112, %fd113;
	shl.b32 	%r96, %r5, 3;
	add.s32 	%r97, %r32, %r96;
	ld.shared.f64 	%fd115, [%r97];
	fma.rn.f64 	%fd116, %fd114, 0d404E000000000000, %fd115;
	st.shared.f64 	[%r97], %fd116;
	st.global.f64 	[%rd24+24], %fd114;
	st.global.f64 	[%rd24], %fd116;
$L__BB2_38:
	bar.sync 	0;
	or.b32  	%r98, %r4, %r5;
	setp.ne.s32 	%p40, %r98, 0;
	@%p40 bra 	$L__BB2_44;
	ld.global.f64 	%fd117, [%rd1+112];
	setp.eq.f64 	%p41, %fd117, 0d0000000000000000;
	@%p41 bra 	$L__BB2_42;
	ld.param.u32 	%r101, [_Z15kernel_problem3iiiiP4BodyS0_PhS1__param_0];
	ld.shared.f64 	%fd119, [%r32];
	ld.shared.f64 	%fd120, [%r32+24];
	sub.f64 	%fd121, %fd119, %fd120;
	ld.shared.f64 	%fd122, [%r32+8];
	ld.shared.f64 	%fd123, [%r32+32];
	sub.f64 	%fd124, %fd122, %fd123;
	ld.shared.f64 	%fd125, [%r32+16];
	ld.shared.f64 	%fd126, [%r32+40];
	sub.f64 	%fd127, %fd125, %fd126;
	mad.lo.s32 	%r99, %r101, 60, 60;
	cvt.rn.f64.s32 	%fd39, %r99;
	mul.f64 	%fd128, %fd39, 0d412E848000000000;
	mul.f64 	%fd129, %fd124, %fd124;
	fma.rn.f64 	%fd130, %fd121, %fd121, %fd129;
	fma.rn.f64 	%fd131, %fd127, %fd127, %fd130;
	mul.f64 	%fd132, %fd128, %fd128;
	setp.geu.f64 	%p43, %fd131, %fd132;
	@%p43 bra 	$L__BB2_44;
	ld.param.u64 	%rd29, [_Z15kernel_problem3iiiiP4BodyS0_PhS1__param_6];
	fma.rn.f64 	%fd133, %fd39, 0d408F400000000000, 0d40F86A0000000000;
	cvta.to.global.u64 	%rd26, %rd29;
	st.global.f64 	[%rd26], %fd133;
	mov.b64 	%rd27, 0;
	st.global.u64 	[%rd3+112], %rd27;
	bra.uni 	$L__BB2_44;
$L__BB2_42:
	ld.global.f64 	%fd118, [%rd3+112];
	setp.eq.f64 	%p42, %fd118, 0d0000000000000000;
	@%p42 bra 	$L__BB2_44;
	mov.b64 	%rd25, 0;
	st.global.u64 	[%rd3+112], %rd25;
$L__BB2_44:
	ret;

}
.func  (.param .align 16 .b8 func_retval0[16]) __internal_trig_reduction_slowpathd(
	.param .b64 __internal_trig_reduction_slowpathd_param_0
)
{
	.local .align 8 .b8 	__local_depot3[40];
	.reg .b64 	%SP;
	.reg .b64 	%SPL;
	.reg .pred 	%p<10>;
	.reg .b32 	%r<47>;
	.reg .b64 	%rd<74>;
	.reg .b64 	%fd<5>;

	mov.u64 	%SPL, __local_depot3;
	ld.param.f64 	%fd4, [__internal_trig_reduction_slowpathd_param_0];
	add.u64 	%rd1, %SPL, 0;
	{
	.reg .b32 %temp; 
	mov.b64 	{%temp, %r1}, %fd4;
	}
	shr.u32 	%r2, %r1, 20;
	and.b32  	%r3, %r2, 2047;
	setp.eq.s32 	%p1, %r3, 2047;
	mov.b32 	%r46, 0;
	@%p1 bra 	$L__BB3_9;
	add.s32 	%r20, %r3, -1024;
	mov.b64 	%rd20, %fd4;
	shl.b64 	%rd2, %rd20, 11;
	shr.u32 	%r4, %r20, 6;
	sub.s32 	%r45, 15, %r4;
	sub.s32 	%r21, 19, %r4;
	setp.lt.u32 	%p2, %r20, 128;
	selp.b32 	%r6, 18, %r21, %p2;
	setp.ge.s32 	%p3, %r45, %r6;
	mov.b64 	%rd70, 0;
	@%p3 bra 	$L__BB3_4;
	add.s32 	%r23, %r6, %r4;
	neg.s32 	%r43, %r23;
	or.b64  	%rd3, %rd2, -9223372036854775808;
	mov.b64 	%rd70, 0;
	mov.b32 	%r42, 0;
	mov.u64 	%rd25, __cudart_i2opi_d;
	mov.u32 	%r44, %r45;
$L__BB3_3:
	.pragma "nounroll";
	mul.wide.s32 	%rd22, %r42, 8;
	add.s64 	%rd23, %rd1, %rd22;
	mul.wide.s32 	%rd24, %r44, 8;
	add.s64 	%rd26, %rd25, %rd24;
	ld.global.nc.u64 	%rd27, [%rd26];
	{
	.reg .u32 %r0, %r1, %r2, %r3, %alo, %ahi, %blo, %bhi, %clo, %chi;
	mov.b64 	{%alo,%ahi}, %rd27;
	mov.b64 	{%blo,%bhi}, %rd3;
	mov.b64 	{%clo,%chi}, %rd70;
	mad.lo.cc.u32 	%r0, %alo, %blo, %clo;
	madc.hi.cc.u32 	%r1, %alo, %blo, %chi;
	madc.hi.u32 	%r2, %alo, %bhi, 0;
	mad.lo.cc.u32 	%r1, %alo, %bhi, %r1;
	madc.hi.cc.u32 	%r2, %ahi, %blo, %r2;
	madc.hi.u32 	%r3, %ahi, %bhi, 0;
	mad.lo.cc.u32 	%r1, %ahi, %blo, %r1;
	madc.lo.cc.u32 	%r2, %ahi, %bhi, %r2;
	addc.u32 	%r3, %r3, 0;
	mov.b64 	%rd28, {%r0,%r1};
	mov.b64 	%rd70, {%r2,%r3};
	}
	st.local.u64 	[%rd23], %rd28;
	add.s32 	%r44, %r44, 1;
	add.s32 	%r43, %r43, 1;
	add.s32 	%r42, %r42, 1;
	setp.ne.s32 	%p4, %r43, -15;
	mov.u32 	%r45, %r6;
	@%p4 bra 	$L__BB3_3;
$L__BB3_4:
	cvt.s64.s32 	%rd29, %r45;
	cvt.u64.u32 	%rd30, %r4;
	add.s64 	%rd31, %rd30, %rd29;
	shl.b64 	%rd32, %rd31, 3;
	add.s64 	%rd33, %rd1, %rd32;
	st.local.u64 	[%rd33+-120], %rd70;
	and.b32  	%r15, %r2, 63;
	ld.local.u64 	%rd72, [%rd1+16];
	ld.local.u64 	%rd71, [%rd1+24];
	setp.eq.s32 	%p5, %r15, 0;
	@%p5 bra 	$L__BB3_6;
	shl.b64 	%rd34, %rd71, %r15;
	shr.u64 	%rd35, %rd72, 1;
	xor.b32  	%r24, %r15, 63;
	shr.u64 	%rd36, %rd35, %r24;
	or.b64  	%rd71, %rd34, %rd36;
	ld.local.u64 	%rd37, [%rd1+8];
	shl.b64 	%rd38, %rd72, %r15;
	shr.u64 	%rd39, %rd37, 1;
	shr.u64 	%rd40, %rd39, %r24;
	or.b64  	%rd72, %rd38, %rd40;
$L__BB3_6:
	and.b32  	%r25, %r1, -2147483648;
	shr.u64 	%rd41, %rd71, 62;
	cvt.u32.u64 	%r26, %rd41;
	mov.b64 	{%r27, %r28}, %rd71;
	mov.b64 	{%r29, %r30}, %rd72;
	shf.l.wrap.b32 	%r31, %r30, %r27, 2;
	shf.l.wrap.b32 	%r32, %r27, %r28, 2;
	mov.b64 	%rd42, {%r31, %r32};
	shl.b64 	%rd43, %rd72, 2;
	shr.u64 	%rd44, %rd42, 63;
	cvt.u32.u64 	%r33, %rd44;
	add.s32 	%r34, %r33, %r26;
	setp.eq.s32 	%p6, %r25, 0;
	neg.s32 	%r35, %r34;
	selp.b32 	%r46, %r34, %r35, %p6;
	setp.gt.s64 	%p7, %rd42, -1;
	mov.b64 	%rd45, 0;
	{
	.reg .u32 %r0, %r1, %r2, %r3, %a0, %a1, %a2, %a3, %b0, %b1, %b2, %b3;
	mov.b64 	{%a0,%a1}, %rd45;
	mov.b64 	{%a2,%a3}, %rd45;
	mov.b64 	{%b0,%b1}, %rd43;
	mov.b64 	{%b2,%b3}, %rd42;
	sub.cc.u32 	%r0, %a0, %b0;
	subc.cc.u32 	%r1, %a1, %b1;
	subc.cc.u32 	%r2, %a2, %b2;
	subc.u32 	%r3, %a3, %b3;
	mov.b64 	%rd46, {%r0,%r1};
	mov.b64 	%rd47, {%r2,%r3};
	}
	xor.b32  	%r36, %r25, -2147483648;
	selp.b64 	%rd73, %rd42, %rd47, %p7;
	selp.b64 	%rd14, %rd43, %rd46, %p7;
	selp.b32 	%r17, %r25, %r36, %p7;
	clz.b64 	%r37, %rd73;
	cvt.u64.u32 	%rd15, %r37;
	setp.eq.s32 	%p8, %r37, 0;
	@%p8 bra 	$L__BB3_8;
	cvt.u32.u64 	%r38, %rd15;
	and.b32  	%r39, %r38, 63;
	shl.b64 	%rd48, %rd73, %r39;
	shr.u64 	%rd49, %rd14, 1;
	not.b32 	%r40, %r38;
	and.b32  	%r41, %r40, 63;
	shr.u64 	%rd50, %rd49, %r41;
	or.b64  	%rd73, %rd48, %rd50;
$L__BB3_8:
	mov.b64 	%rd51, -3958705157555305931;
	{
	.reg .u32 %r0, %r1, %r2, %r3, %alo, %ahi, %blo, %bhi;
	mov.b64 	{%alo,%ahi}, %rd73;
	mov.b64 	{%blo,%bhi}, %rd51;
	mul.lo.u32 	%r0, %alo, %blo;
	mul.hi.u32 	%r1, %alo, %blo;
	mad.lo.cc.u32 	%r1, %alo, %bhi, %r1;
	madc.hi.u32 	%r2, %alo, %bhi, 0;
	mad.lo.cc.u32 	%r1, %ahi, %blo, %r1;
	madc.hi.cc.u32 	%r2, %ahi, %blo, %r2;
	madc.hi.u32 	%r3, %ahi, %bhi, 0;
	mad.lo.cc.u32 	%r2, %ahi, %bhi, %r2;
	addc.u32 	%r3, %r3, 0;
	mov.b64 	%rd52, {%r0,%r1};
	mov.b64 	%rd53, {%r2,%r3};
	}
	setp.gt.s64 	%p9, %rd53, 0;
	{
	.reg .u32 %r0, %r1, %r2, %r3, %a0, %a1, %a2, %a3, %b0, %b1, %b2, %b3;
	mov.b64 	{%a0,%a1}, %rd52;
	mov.b64 	{%a2,%a3}, %rd53;
	mov.b64 	{%b0,%b1}, %rd52;
	mov.b64 	{%b2,%b3}, %rd53;
	add.cc.u32 	%r0, %a0, %b0;
	addc.cc.u32 	%r1, %a1, %b1;
	addc.cc.u32 	%r2, %a2, %b2;
	addc.u32 	%r3, %a3, %b3;
	mov.b64 	%rd54, {%r0,%r1};
	mov.b64 	%rd55, {%r2,%r3};
	}
	selp.b64 	%rd56, %rd55, %rd53, %p9;
	selp.s64 	%rd57, -1, 0, %p9;
	sub.s64 	%rd58, %rd57, %rd15;
	cvt.u64.u32 	%rd59, %r17;
	shl.b64 	%rd60, %rd59, 32;
	add.s64 	%rd61, %rd56, 1;
	shr.u64 	%rd62, %rd61, 10;
	add.s64 	%rd63, %rd62, 1;
	shr.u64 	%rd64, %rd63, 1;
	shl.b64 	%rd65, %rd58, 52;
	add.s64 	%rd66, %rd65, %rd64;
	add.s64 	%rd67, %rd66, 4602678819172646912;
	or.b64  	%rd68, %rd67, %rd60;
	mov.b64 	%fd4, %rd68;
$L__BB3_9:
	st.param.f64 	[func_retval0], %fd4;
	st.param.b32 	[func_retval0+8], %r46;
	ret;

}
.func  (.param .b64 func_retval0) __internal_accurate_pow(
	.param .b64 __internal_accurate_pow_param_0
)
{
	.reg .pred 	%p<8>;
	.reg .b32 	%r<49>;
	.reg .b32 	%f<3>;
	.reg .b64 	%fd<109>;

	ld.param.f64 	%fd10, [__internal_accurate_pow_param_0];
	{
	.reg .b32 %temp; 
	mov.b64 	{%temp, %r46}, %fd10;
	}
	{
	.reg .b32 %temp; 
	mov.b64 	{%r45, %temp}, %fd10;
	}
	shr.u32 	%r47, %r46, 20;
	setp.gt.u32 	%p1, %r46, 1048575;
	@%p1 bra 	$L__BB4_2;
	mul.f64 	%fd11, %fd10, 0d4350000000000000;
	{
	.reg .b32 %temp; 
	mov.b64 	{%temp, %r46}, %fd11;
	}
	{
	.reg .b32 %temp; 
	mov.b64 	{%r45, %temp}, %fd11;
	}
	shr.u32 	%r16, %r46, 20;
	add.s32 	%r47, %r16, -54;
$L__BB4_2:
	add.s32 	%r48, %r47, -1023;
	and.b32  	%r17, %r46, -2146435073;
	or.b32  	%r18, %r17, 1072693248;
	mov.b64 	%fd107, {%r45, %r18};
	setp.lt.u32 	%p2, %r18, 1073127583;
	@%p2 bra 	$L__BB4_4;
	{
	.reg .b32 %temp; 
	mov.b64 	{%r19, %temp}, %fd107;
	}
	{
	.reg .b32 %temp; 
	mov.b64 	{%temp, %r20}, %fd107;
	}
	add.s32 	%r21, %r20, -1048576;
	mov.b64 	%fd107, {%r19, %r21};
	add.s32 	%r48, %r47, -1022;
$L__BB4_4:
	add.f64 	%fd12, %fd107, 0dBFF0000000000000;
	add.f64 	%fd13, %fd107, 0d3FF0000000000000;
	rcp.approx.ftz.f64 	%fd14, %fd13;
	neg.f64 	%fd15, %fd13;
	fma.rn.f64 	%fd16, %fd15, %fd14, 0d3FF0000000000000;
	fma.rn.f64 	%fd17, %fd16, %fd16, %fd16;
	fma.rn.f64 	%fd18, %fd17, %fd14, %fd14;
	mul.f64 	%fd19, %fd12, %fd18;
	fma.rn.f64 	%fd20, %fd12, %fd18, %fd19;
	mul.f64 	%fd21, %fd20, %fd20;
	fma.rn.f64 	%fd22, %fd21, 0d3EB0F5FF7D2CAFE2, 0d3ED0F5D241AD3B5A;
	fma.rn.f64 	%fd23, %fd22, %fd21, 0d3EF3B20A75488A3F;
	fma.rn.f64 	%fd24, %fd23, %fd21, 0d3F1745CDE4FAECD5;
	fma.rn.f64 	%fd25, %fd24, %fd21, 0d3F3C71C7258A578B;
	fma.rn.f64 	%fd26, %fd25, %fd21, 0d3F6249249242B910;
	fma.rn.f64 	%fd27, %fd26, %fd21, 0d3F89999999999DFB;
	sub.f64 	%fd28, %fd12, %fd20;
	add.f64 	%fd29, %fd28, %fd28;
	neg.f64 	%fd30, %fd20;
	fma.rn.f64 	%fd31, %fd30, %fd12, %fd29;
	mul.f64 	%fd32, %fd18, %fd31;
	fma.rn.f64 	%fd33, %fd21, %fd27, 0d3FB5555555555555;
	mov.f64 	%fd34, 0d3FB5555555555555;
	sub.f64 	%fd35, %fd34, %fd33;
	fma.rn.f64 	%fd36, %fd21, %fd27, %fd35;
	add.f64 	%fd37, %fd36, 0dBC46A4CB00B9E7B0;
	add.f64 	%fd38, %fd33, %fd37;
	sub.f64 	%fd39, %fd33, %fd38;
	add.f64 	%fd40, %fd37, %fd39;
	mul.rn.f64 	%fd41, %fd20, %fd20;
	neg.f64 	%fd42, %fd41;
	fma.rn.f64 	%fd43, %fd20, %fd20, %fd42;
	{
	.reg .b32 %temp; 
	mov.b64 	{%r22, %temp}, %fd32;
	}
	{
	.reg .b32 %temp; 
	mov.b64 	{%temp, %r23}, %fd32;
	}
	add.s32 	%r24, %r23, 1048576;
	mov.b64 	%fd44, {%r22, %r24};
	fma.rn.f64 	%fd45, %fd20, %fd44, %fd43;
	mul.rn.f64 	%fd46, %fd41, %fd20;
	neg.f64 	%fd47, %fd46;
	fma.rn.f64 	%fd48, %fd41, %fd20, %fd47;
	fma.rn.f64 	%fd49, %fd41, %fd32, %fd48;
	fma.rn.f64 	%fd50, %fd45, %fd20, %fd49;
	mul.rn.f64 	%fd51, %fd38, %fd46;
	neg.f64 	%fd52, %fd51;
	fma.rn.f64 	%fd53, %fd38, %fd46, %fd52;
	fma.rn.f64 	%fd54, %fd38, %fd50, %fd53;
	fma.rn.f64 	%fd55, %fd40, %fd46, %fd54;
	add.f64 	%fd56, %fd51, %fd55;
	sub.f64 	%fd57, %fd51, %fd56;
	add.f64 	%fd58, %fd55, %fd57;
	add.f64 	%fd59, %fd20, %fd56;
	sub.f64 	%fd60, %fd20, %fd59;
	add.f64 	%fd61, %fd56, %fd60;
	add.f64 	%fd62, %fd58, %fd61;
	add.f64 	%fd63, %fd32, %fd62;
	add.f64 	%fd64, %fd59, %fd63;
	sub.f64 	%fd65, %fd59, %fd64;
	add.f64 	%fd66, %fd63, %fd65;
	xor.b32  	%r25, %r48, -2147483648;
	mov.b32 	%r26, 1127219200;
	mov.b64 	%fd67, {%r25, %r26};
	mov.b32 	%r27, -2147483648;
	mov.b64 	%fd68, {%r27, %r26};
	sub.f64 	%fd69, %fd67, %fd68;
	fma.rn.f64 	%fd70, %fd69, 0d3FE62E42FEFA39EF, %fd64;
	fma.rn.f64 	%fd71, %fd69, 0dBFE62E42FEFA39EF, %fd70;
	sub.f64 	%fd72, %fd71, %fd64;
	sub.f64 	%fd73, %fd66, %fd72;
	fma.rn.f64 	%fd74, %fd69, 0d3C7ABC9E3B39803F, %fd73;
	add.f64 	%fd75, %fd70, %fd74;
	sub.f64 	%fd76, %fd70, %fd75;
	add.f64 	%fd77, %fd74, %fd76;
	mov.f64 	%fd78, 0d3FF8000000000000;
	{
	.reg .b32 %temp; 
	mov.b64 	{%temp, %r28}, %fd78;
	}
	{
	.reg .b32 %temp; 
	mov.b64 	{%r29, %temp}, %fd78;
	}
	shl.b32 	%r30, %r28, 1;
	setp.gt.u32 	%p3, %r30, -33554433;
	and.b32  	%r31, %r28, -15728641;
	selp.b32 	%r32, %r31, %r28, %p3;
	mov.b64 	%fd79, {%r29, %r32};
	mul.rn.f64 	%fd80, %fd75, %fd79;
	neg.f64 	%fd81, %fd80;
	fma.rn.f64 	%fd82, %fd75, %fd79, %fd81;
	fma.rn.f64 	%fd83, %fd77, %fd79, %fd82;
	add.f64 	%fd4, %fd80, %fd83;
	sub.f64 	%fd84, %fd80, %fd4;
	add.f64 	%fd5, %fd83, %fd84;
	fma.rn.f64 	%fd85, %fd4, 0d3FF71547652B82FE, 0d4338000000000000;
	{
	.reg .b32 %temp; 
	mov.b64 	{%r13, %temp}, %fd85;
	}
	mov.f64 	%fd86, 0dC338000000000000;
	add.rn.f64 	%fd87, %fd85, %fd86;
	fma.rn.f64 	%fd88, %fd87, 0dBFE62E42FEFA39EF, %fd4;
	fma.rn.f64 	%fd89, %fd87, 0dBC7ABC9E3B39803F, %fd88;
	fma.rn.f64 	%fd90, %fd89, 0d3E5ADE1569CE2BDF, 0d3E928AF3FCA213EA;
	fma.rn.f64 	%fd91, %fd90, %fd89, 0d3EC71DEE62401315;
	fma.rn.f64 	%fd92, %fd91, %fd89, 0d3EFA01997C89EB71;
	fma.rn.f64 	%fd93, %fd92, %fd89, 0d3F2A01A014761F65;
	fma.rn.f64 	%fd94, %fd93, %fd89, 0d3F56C16C1852B7AF;
	fma.rn.f64 	%fd95, %fd94, %fd89, 0d3F81111111122322;
	fma.rn.f64 	%fd96, %fd95, %fd89, 0d3FA55555555502A1;
	fma.rn.f64 	%fd97, %fd96, %fd89, 0d3FC5555555555511;
	fma.rn.f64 	%fd98, %fd97, %fd89, 0d3FE000000000000B;
	fma.rn.f64 	%fd99, %fd98, %fd89, 0d3FF0000000000000;
	fma.rn.f64 	%fd100, %fd99, %fd89, 0d3FF0000000000000;
	{
	.reg .b32 %temp; 
	mov.b64 	{%r14, %temp}, %fd100;
	}
	{
	.reg .b32 %temp; 
	mov.b64 	{%temp, %r15}, %fd100;
	}
	shl.b32 	%r33, %r13, 20;
	add.s32 	%r34, %r33, %r15;
	mov.b64 	%fd108, {%r14, %r34};
	{
	.reg .b32 %temp; 
	mov.b64 	{%temp, %r35}, %fd4;
	}
	mov.b32 	%f2, %r35;
	abs.f32 	%f1, %f2;
	setp.lt.f32 	%p4, %f1, 0f4086232B;
	@%p4 bra 	$L__BB4_7;
	setp.lt.f64 	%p5, %fd4, 0d0000000000000000;
	add.f64 	%fd101, %fd4, 0d7FF0000000000000;
	selp.f64 	%fd108, 0d0000000000000000, %fd101, %p5;
	setp.geu.f32 	%p6, %f1, 0f40874800;
	@%p6 bra 	$L__BB4_7;
	shr.u32 	%r36, %r13, 31;
	add.s32 	%r37, %r13, %r36;
	shr.s32 	%r38, %r37, 1;
	shl.b32 	%r39, %r38, 20;
	add.s32 	%r40, %r15, %r39;
	mov.b64 	%fd102, {%r14, %r40};
	sub.s32 	%r41, %r13, %r38;
	shl.b32 	%r42, %r41, 20;
	add.s32 	%r43, %r42, 1072693248;
	mov.b32 	%r44, 0;
	mov.b64 	%fd103, {%r44, %r43};
	mul.f64 	%fd108, %fd103, %fd102;
$L__BB4_7:
	abs.f64 	%fd104, %fd108;
	setp.eq.f64 	%p7, %fd104, 0d7FF0000000000000;
	fma.rn.f64 	%fd105, %fd108, %fd5, %fd108;
	selp.f64 	%fd106, %fd108, %fd105, %p7;
	st.param.f64 	[func_retval0], %fd106;
	ret;

}


// ===== COMPILED SASS (sm_100) =====

	.target	sm_100

	.elftype	@"ET_EXEC"


//--------------------- .note.nv.tkinfo           --------------------------
	.section	.note.nv.tkinfo,"",@"SHT_NOTE"
	.sectionflags	@"SHF_NOTE_NV_TKINFO"
	.tkinfo
        /*0018*/ 	.word	0x00000002
        /*0030*/ 	.string	""
        /*0030*/ 	.string	"ptxas"
        /*0030*/ 	.string	"Cuda compilation tools, release 13.0, V13.0.88"
        /*0030*/ 	.string	"Build cuda_13.0.r13.0/compiler.36424714_0"
        /*0030*/ 	.string	"-arch sm_100 -m 64 "



//--------------------- .note.nv.cuinfo           --------------------------
	.section	.note.nv.cuinfo,"",@"SHT_NOTE"
	.sectionflags	@"SHF_NOTE_NV_CUINFO"
        /*0018*/ 	.short	0x0002
        /*001a*/ 	.short	0x0064
        /*001c*/ 	.short	0x0082
	.zero		2


//--------------------- .nv.info                  --------------------------
	.section	.nv.info,"",@"SHT_CUDA_INFO"
	.align	4


	//----- nvinfo : EIATTR_REGCOUNT
	.align		4
        /*0000*/ 	.byte	0x04, 0x2f
        /*0002*/ 	.short	(.L_3 - .L_2)
	.align		4
.L_2:
        /*0004*/ 	.word	index@(_Z15kernel_problem1iiiiiP4BodyS0_Ph)
        /*0008*/ 	.word	0x00000038


	//----- nvinfo : EIATTR_FRAME_SIZE
	.align		4
.L_3:
        /*000c*/ 	.byte	0x04, 0x11
        /*000e*/ 	.short	(.L_5 - .L_4)
	.align		4
.L_4:
        /*0010*/ 	.word	index@($_Z15kernel_problem1iiiiiP4BodyS0_Ph$__internal_trig_reduction_slowpathd)
        /*0014*/ 	.word	0x00000028


	//----- nvinfo : EIATTR_FRAME_SIZE
	.align		4
.L_5:
        /*0018*/ 	.byte	0x04, 0x11
        /*001a*/ 	.short	(.L_7 - .L_6)
	.align		4
.L_6:
        /*001c*/ 	.word	index@($_Z15kernel_problem1iiiiiP4BodyS0_Ph$__internal_accurate_pow)
        /*0020*/ 	.word	0x00000028


	//----- nvinfo : EIATTR_FRAME_SIZE
	.align		4
.L_7:
        /*0024*/ 	.byte	0x04, 0x11
        /*0026*/ 	.short	(.L_9 - .L_8)
	.align		4
.L_8:
        /*0028*/ 	.word	index@($__internal_2_$__cuda_sm20_div_rn_f64_full)
        /*002c*/ 	.word	0x00000028


	//----- nvinfo : EIATTR_FRAME_SIZE
	.align		4
.L_9:
        /*0030*/ 	.byte	0x04, 0x11
        /*0032*/ 	.short	(.L_11 - .L_10)
	.align		4
.L_10:
        /*0034*/ 	.word	index@(_Z15kernel_problem1iiiiiP4BodyS0_Ph)
        /*0038*/ 	.word	0x00000028


	//----- nvinfo : EIATTR_REGCOUNT
	.align		4
.L_11:
        /*003c*/ 	.byte	0x04, 0x2f
        /*003e*/ 	.short	(.L_13 - .L_12)
	.align		4
.L_12:
        /*0040*/ 	.word	index@(_Z15kernel_problem2iiiiiP4BodyS0_Ph)
        /*0044*/ 	.word	0x00000038


	//----- nvinfo : EIATTR_FRAME_SIZE
	.align		4
.L_13:
        /*0048*/ 	.byte	0x04, 0x11
        /*004a*/ 	.short	(.L_15 - .L_14)
	.align		4
.L_14:
        /*004c*/ 	.word	index@($_Z15kernel_problem2iiiiiP4BodyS0_Ph$__internal_trig_reduction_slowpathd)
        /*0050*/ 	.word	0x00000028


	//----- nvinfo : EIATTR_FRAME_SIZE
	.align		4
.L_15:
        /*0054*/ 	.byte	0x04, 0x11
        /*0056*/ 	.short	(.L_17 - .L_16)
	.align		4
.L_16:
        /*0058*/ 	.word	index@($_Z15kernel_problem2iiiiiP4BodyS0_Ph$__internal_accurate_pow)
        /*005c*/ 	.word	0x00000028


	//----- nvinfo : EIATTR_FRAME_SIZE
	.align		4
.L_17:
        /*0060*/ 	.byte	0x04, 0x11
        /*0062*/ 	.short	(.L_19 - .L_18)
	.align		4
.L_18:
        /*0064*/ 	.word	index@($__internal_1_$__cuda_sm20_div_rn_f64_full)
        /*0068*/ 	.word	0x00000028


	//----- nvinfo : EIATTR_FRAME_SIZE
	.align		4
.L_19:
        /*006c*/ 	.byte	0x04, 0x11
        /*006e*/ 	.short	(.L_21 - .L_20)
	.align		4
.L_20:
        /*0070*/ 	.word	index@(_Z15kernel_problem2iiiiiP4BodyS0_Ph)
        /*0074*/ 	.word	0x00000028


	//----- nvinfo : EIATTR_REGCOUNT
	.align		4
.L_21:
        /*0078*/ 	.byte	0x04, 0x2f
        /*007a*/ 	.short	(.L_23 - .L_22)
	.align		4
.L_22:
        /*007c*/ 	.word	index@(_Z15kernel_problem3iiiiP4BodyS0_PhS1_)
        /*0080*/ 	.word	0x00000038


	//----- nvinfo : EIATTR_FRAME_SIZE
	.align		4
.L_23:
        /*0084*/ 	.byte	0x04, 0x11
        /*0086*/ 	.short	(.L_25 - .L_24)
	.align		4
.L_24:
        /*0088*/ 	.word	index@($_Z15kernel_problem3iiiiP4BodyS0_PhS1_$__internal_trig_reduction_slowpathd)
        /*008c*/ 	.word	0x00000028


	//----- nvinfo : EIATTR_FRAME_SIZE
	.align		4
.L_25:
        /*0090*/ 	.byte	0x04, 0x11
        /*0092*/ 	.short	(.L_27 - .L_26)
	.align		4
.L_26:
        /*0094*/ 	.word	index@($_Z15kernel_problem3iiiiP4BodyS0_PhS1_$__internal_accurate_pow)
        /*0098*/ 	.word	0x00000028


	//----- nvinfo : EIATTR_FRAME_SIZE
	.align		4
.L_27:
        /*009c*/ 	.byte	0x04, 0x11
        /*009e*/ 	.short	(.L_29 - .L_28)
	.align		4
.L_28:
        /*00a0*/ 	.word	index@($__internal_0_$__cuda_sm20_div_rn_f64_full)
        /*00a4*/ 	.word	0x00000028


	//----- nvinfo : EIATTR_FRAME_SIZE
	.align		4
.L_29:
        /*00a8*/ 	.byte	0x04, 0x11
        /*00aa*/ 	.short	(.L_31 - .L_30)
	.align		4
.L_30:
        /*00ac*/ 	.word	index@(_Z15kernel_problem3iiiiP4BodyS0_PhS1_)
        /*00b0*/ 	.word	0x00000028


	//----- nvinfo : EIATTR_MIN_STACK_SIZE
	.align		4
.L_31:
        /*00b4*/ 	.byte	0x04, 0x12
        /*00b6*/ 	.short	(.L_33 - .L_32)
	.align		4
.L_32:
        /*00b8*/ 	.word	index@(_Z15kernel_problem3iiiiP4BodyS0_PhS1_)
        /*00bc*/ 	.word	0x00000028


	//----- nvinfo : EIATTR_MIN_STACK_SIZE
	.align		4
.L_33:
        /*00c0*/ 	.byte	0x04, 0x12
        /*00c2*/ 	.short	(.L_35 - .L_34)
	.align		4
.L_34:
        /*00c4*/ 	.word	index@(_Z15kernel_problem2iiiiiP4BodyS0_Ph)
        /*00c8*/ 	.word	0x00000028


	//----- nvinfo : EIATTR_MIN_STACK_SIZE
	.align		4
.L_35:
        /*00cc*/ 	.byte	0x04, 0x12
        /*00ce*/ 	.short	(.L_37 - .L_36)
	.align		4
.L_36:
        /*00d0*/ 	.word	index@(_Z15kernel_problem1iiiiiP4BodyS0_Ph)
        /*00d4*/ 	.word	0x00000028
.L_37:


//--------------------- .nv.compat                --------------------------
	.section	.nv.compat,"",@"SHT_CUDA_COMPAT_INFO"
	.align	4
        /*0000*/ 	.byte	0x02, 0x09, 0x00, 0x00, 0x02, 0x02, 0x01, 0x00, 0x02, 0x05, 0x05, 0x00, 0x03, 0x07, 0x01, 0x01
        /*0010*/ 	.byte	0x02, 0x03, 0x00, 0x00, 0x02, 0x06, 0x01, 0x00, 0x04, 0x0b, 0x08, 0x00, 0x01, 0x00, 0x00, 0x00
        /*0020*/ 	.byte	0x00, 0x00, 0x00, 0x00


//--------------------- .nv.info._Z15kernel_problem3iiiiP4BodyS0_PhS1_ --------------------------
	.section	.nv.info._Z15kernel_problem3iiiiP4BodyS0_PhS1_,"",@"SHT_CUDA_INFO"
	.sectionflags	@""
	.align	4


	//----- nvinfo : EIATTR_CUDA_API_VERSION
	.align		4
        /*0000*/ 	.byte	0x04, 0x37
        /*0002*/ 	.short	(.L_39 - .L_38)
.L_38:
        /*0004*/ 	.word	0x00000082


	//----- nvinfo : EIATTR_KPARAM_INFO
	.align		4
.L_39:
        /*0008*/ 	.byte	0x04, 0x17
        /*000a*/ 	.short	(.L_41 - .L_40)
.L_40:
        /*000c*/ 	.word	0x00000000
        /*0010*/ 	.short	0x0007
        /*0012*/ 	.short	0x0028
        /*0014*/ 	.byte	0x00, 0xf5, 0x21, 0x00


	//----- nvinfo : EIATTR_KPARAM_INFO
	.align		4
.L_41:
        /*0018*/ 	.byte	0x04, 0x17
        /*001a*/ 	.short	(.L_43 - .L_42)
.L_42:
        /*001c*/ 	.word	0x00000000
        /*0020*/ 	.short	0x0006
        /*0022*/ 	.short	0x0020
        /*0024*/ 	.byte	0x00, 0xf5, 0x21, 0x00


	//----- nvinfo : EIATTR_KPARAM_INFO
	.align		4
.L_43:
        /*0028*/ 	.byte	0x04, 0x17
        /*002a*/ 	.short	(.L_45 - .L_44)
.L_44:
        /*002c*/ 	.word	0x00000000
        /*0030*/ 	.short	0x0005
        /*0032*/ 	.short	0x0018
        /*0034*/ 	.byte	0x00, 0xf5, 0x21, 0x00


	//----- nvinfo : EIATTR_KPARAM_INFO
	.align		4
.L_45:
        /*0038*/ 	.byte	0x04, 0x17
        /*003a*/ 	.short	(.L_47 - .L_46)
.L_46:
        /*003c*/ 	.word	0x00000000
        /*0040*/ 	.short	0x0004
        /*0042*/ 	.short	0x0010
        /*0044*/ 	.byte	0x00, 0xf5, 0x21, 0x00


	//----- nvinfo : EIATTR_KPARAM_INFO
	.align		4
.L_47:
        /*0048*/ 	.byte	0x04, 0x17
        /*004a*/ 	.short	(.L_49 - .L_48)
.L_48:
        /*004c*/ 	.word	0x00000000
        /*0050*/ 	.short	0x0003
        /*0052*/ 	.short	0x000c
        /*0054*/ 	.byte	0x00, 0xf0, 0x11, 0x00


	//----- nvinfo : EIATTR_KPARAM_INFO
	.align		4
.L_49:
        /*0058*/ 	.byte	0x04, 0x17
        /*005a*/ 	.short	(.L_51 - .L_50)
.L_50:
        /*005c*/ 	.word	0x00000000
        /*0060*/ 	.short	0x0002
        /*0062*/ 	.short	0x0008
        /*0064*/ 	.byte	0x00, 0xf0, 0x11, 0x00


	//----- nvinfo : EIATTR_KPARAM_INFO
	.align		4
.L_51:
        /*0068*/ 	.byte	0x04, 0x17
        /*006a*/ 	.short	(.L_53 - .L_52)
.L_52:
        /*006c*/ 	.word	0x00000000
        /*0070*/ 	.short	0x0001
        /*0072*/ 	.short	0x0004
        /*0074*/ 	.byte	0x00, 0xf0, 0x11, 0x00


	//----- nvinfo : EIATTR_KPARAM_INFO
	.align		4
.L_53:
        /*0078*/ 	.byte	0x04, 0x17
        /*007a*/ 	.short	(.L_55 - .L_54)
.L_54:
        /*007c*/ 	.word	0x00000000
        /*0080*/ 	.short	0x0000
        /*0082*/ 	.short	0x0000
        /*0084*/ 	.byte	0x00, 0xf0, 0x11, 0x00


	//----- nvinfo : EIATTR_SPARSE_MMA_MASK
	.align		4
.L_55:
        /*0088*/ 	.byte	0x03, 0x50
        /*008a*/ 	.short	0x0000


	//----- nvinfo : EIATTR_MAXREG_COUNT
	.align		4
        /*008c*/ 	.byte	0x03, 0x1b
        /*008e*/ 	.short	0x00ff


	//----- nvinfo : EIATTR_NUM_BARRIERS
	.align		4
        /*0090*/ 	.byte	0x02, 0x4c
        /*0092*/ 	.byte	0x01
	.zero		1


	//----- nvinfo : EIATTR_MERCURY_ISA_VERSION
	.align		4
        /*0094*/ 	.byte	0x03, 0x5f
        /*0096*/ 	.short	0x0101


	//----- nvinfo : EIATTR_VRC_CTA_INIT_COUNT
	.align		4
        /*0098*/ 	.byte	0x02, 0x4a
	.zero		1
	.zero		1


	//----- nvinfo : EIATTR_EXIT_INSTR_OFFSETS
	.align		4
        /*009c*/ 	.byte	0x04, 0x1c
        /*009e*/ 	.short	(.L_57 - .L_56)


	//   ....[0]....
.L_56:
        /*00a0*/ 	.word	0x00001760


	//   ....[1]....
        /*00a4*/ 	.word	0x000018e0


	//   ....[2]....
        /*00a8*/ 	.word	0x00001960


	//   ....[3]....
        /*00ac*/ 	.word	0x000019a0


	//   ....[4]....
        /*00b0*/ 	.word	0x000019c0


	//----- nvinfo : EIATTR_CRS_STACK_SIZE
	.align		4
.L_57:
        /*00b4*/ 	.byte	0x04, 0x1e
        /*00b6*/ 	.short	(.L_59 - .L_58)
.L_58:
        /*00b8*/ 	.word	0x00000000


	//----- nvinfo : EIATTR_CBANK_PARAM_SIZE
	.align		4
.L_59:
        /*00bc*/ 	.byte	0x03, 0x19
        /*00be*/ 	.short	0x0030


	//----- nvinfo : EIATTR_PARAM_CBANK
	.align		4
        /*00c0*/ 	.byte	0x04, 0x0a
        /*00c2*/ 	.short	(.L_61 - .L_60)
	.align		4
.L_60:
        /*00c4*/ 	.word	index@(.nv.constant0._Z15kernel_problem3iiiiP4BodyS0_PhS1_)
        /*00c8*/ 	.short	0x0380
        /*00ca*/ 	.short	0x0030


	//----- nvinfo : EIATTR_SW_WAR
	.align		4
.L_61:
        /*00cc*/ 	.byte	0x04, 0x36
        /*00ce*/ 	.short	(.L_63 - .L_62)
.L_62:
        /*00d0*/ 	.word	0x00000008
.L_63:


//--------------------- .nv.info._Z15kernel_problem2iiiiiP4BodyS0_Ph --------------------------
	.section	.nv.info._Z15kernel_problem2iiiiiP4BodyS0_Ph,"",@"SHT_CUDA_INFO"
	.sectionflags	@""
	.align	4


	//----- nvinfo : EIATTR_CUDA_API_VERSION
	.align		4
        /*0000*/ 	.byte	0x04, 0x37
        /*0002*/ 	.short	(.L_65 - .L_64)
.L_64:
        /*0004*/ 	.word	0x00000082


	//----- nvinfo : EIATTR_KPARAM_INFO
	.align		4
.L_65:
        /*0008*/ 	.byte	0x04, 0x17
        /*000a*/ 	.short	(.L_67 - .L_66)
.L_66:
        /*000c*/ 	.word	0x00000000
        /*0010*/ 	.short	0x0007
        /*0012*/ 	.short	0x0028
        /*0014*/ 	.byte	0x00, 0xf5, 0x21, 0x00


	//----- nvinfo : EIATTR_KPARAM_INFO
	.align		4
.L_67:
        /*0018*/ 	.byte	0x04, 0x17
        /*001a*/ 	.short	(.L_69 - .L_68)
.L_68:
        /*001c*/ 	.word	0x00000000
        /*0020*/ 	.short	0x0006
        /*0022*/ 	.short	0x0020
        /*0024*/ 	.byte	0x00, 0xf5, 0x21, 0x00


	//----- nvinfo : EIATTR_KPARAM_INFO
	.align		4
.L_69:
        /*0028*/ 	.byte	0x04, 0x17
        /*002a*/ 	.short	(.L_71 - .L_70)
.L_70:
        /*002c*/ 	.word	0x00000000
        /*0030*/ 	.short	0x0005
        /*0032*/ 	.short	0x0018
        /*0034*/ 	.byte	0x00, 0xf5, 0x21, 0x00


	//----- nvinfo : EIATTR_KPARAM_INFO
	.align		4
.L_71:
        /*0038*/ 	.byte	0x04, 0x17
        /*003a*/ 	.short	(.L_73 - .L_72)
.L_72:
        /*003c*/ 	.word	0x00000000
        /*0040*/ 	.short	0x0004
        /*0042*/ 	.short	0x0010
        /*0044*/ 	.byte	0x00, 0xf0, 0x11, 0x00


	//----- nvinfo : EIATTR_KPARAM_INFO
	.align		4
.L_73:
        /*0048*/ 	.byte	0x04, 0x17
        /*004a*/ 	.short	(.L_75 - .L_74)
.L_74:
        /*004c*/ 	.word	0x00000000
        /*0050*/ 	.short	0x0003
        /*0052*/ 	.short	0x000c
        /*0054*/ 	.byte	0x00, 0xf0, 0x11, 0x00


	//----- nvinfo : EIATTR_KPARAM_INFO
	.align		4
.L_75:
        /*0058*/ 	.byte	0x04, 0x17
        /*005a*/ 	.short	(.L_77 - .L_76)
.L_76:
        /*005c*/ 	.word	0x00000000
        /*0060*/ 	.short	0x0002
        /*0062*/ 	.short	0x0008
        /*0064*/ 	.byte	0x00, 0xf0, 0x11, 0x00


	//----- nvinfo : EIATTR_KPARAM_INFO
	.align		4
.L_77:
        /*0068*/ 	.byte	0x04, 0x17
        /*006a*/ 	.short	(.L_79 - .L_78)
.L_78:
        /*006c*/ 	.word	0x00000000
        /*0070*/ 	.short	0x0001
        /*0072*/ 	.short	0x0004
        /*0074*/ 	.byte	0x00, 0xf0, 0x11, 0x00


	//----- nvinfo : EIATTR_KPARAM_INFO
	.align		4
.L_79:
        /*0078*/ 	.byte	0x04, 0x17
        /*007a*/ 	.short	(.L_81 - .L_80)
.L_80:
        /*007c*/ 	.word	0x00000000
        /*0080*/ 	.short	0x0000
        /*0082*/ 	.short	0x0000
        /*0084*/ 	.byte	0x00, 0xf0, 0x11, 0x00


	//----- nvinfo : EIATTR_SPARSE_MMA_MASK
	.align		4
.L_81:
        /*0088*/ 	.byte	0x03, 0x50
        /*008a*/ 	.short	0x0000


	//----- nvinfo : EIATTR_MAXREG_COUNT
	.align		4
        /*008c*/ 	.byte	0x03, 0x1b
        /*008e*/ 	.short	0x00ff


	//----- nvinfo : EIATTR_NUM_BARRIERS
	.align		4
        /*0090*/ 	.byte	0x02, 0x4c
        /*0092*/ 	.byte	0x01
	.zero		1


	//----- nvinfo : EIATTR_MERCURY_ISA_VERSION
	.align		4
        /*0094*/ 	.byte	0x03, 0x5f
        /*0096*/ 	.short	0x0101


	//----- nvinfo : EIATTR_VRC_CTA_INIT_COUNT
	.align		4
        /*0098*/ 	.byte	0x02, 0x4a
	.zero		1
	.zero		1


	//----- nvinfo : EIATTR_EXIT_INSTR_OFFSETS
	.align		4
        /*009c*/ 	.byte	0x04, 0x1c
        /*009e*/ 	.short	(.L_83 - .L_82)


	//   ....[0]....
.L_82:
        /*00a0*/ 	.word	0x00001630


	//   ....[1]....
        /*00a4*/ 	.word	0x000017b0


	//----- nvinfo : EIATTR_CRS_STACK_SIZE
	.align		4
.L_83:
        /*00a8*/ 	.byte	0x04, 0x1e
        /*00aa*/ 	.short	(.L_85 - .L_84)
.L_84:
        /*00ac*/ 	.word	0x00000000


	//----- nvinfo : EIATTR_CBANK_PARAM_SIZE
	.align		4
.L_85:
        /*00b0*/ 	.byte	0x03, 0x19
        /*00b2*/ 	.short	0x0030


	//----- nvinfo : EIATTR_PARAM_CBANK
	.align		4
        /*00b4*/ 	.byte	0x04, 0x0a
        /*00b6*/ 	.short	(.L_87 - .L_86)
	.align		4
.L_86:
        /*00b8*/ 	.word	index@(.nv.constant0._Z15kernel_problem2iiiiiP4BodyS0_Ph)
        /*00bc*/ 	.short	0x0380
        /*00be*/ 	.short	0x0030


	//----- nvinfo : EIATTR_SW_WAR
	.align		4
.L_87:
        /*00c0*/ 	.byte	0x04, 0x36
        /*00c2*/ 	.short	(.L_89 - .L_88)
.L_88:
        /*00c4*/ 	.word	0x00000008
.L_89:


//--------------------- .nv.info._Z15kernel_problem1iiiiiP4BodyS0_Ph --------------------------
	.section	.nv.info._Z15kernel_problem1iiiiiP4BodyS0_Ph,"",@"SHT_CUDA_INFO"
	.sectionflags	@""
	.align	4


	//----- nvinfo : EIATTR_CUDA_API_VERSION
	.align		4
        /*0000*/ 	.byte	0x04, 0x37
        /*0002*/ 	.short	(.L_91 - .L_90)
.L_90:
        /*0004*/ 	.word	0x00000082


	//----- nvinfo : EIATTR_KPARAM_INFO
	.align		4
.L_91:
        /*0008*/ 	.byte	0x04, 0x17
        /*000a*/ 	.short	(.L_93 - .L_92)
.L_92:
        /*000c*/ 	.word	0x00000000
        /*0010*/ 	.short	0x0007
        /*0012*/ 	.short	0x0028
        /*0014*/ 	.byte	0x00, 0xf5, 0x21, 0x00


	//----- nvinfo : EIATTR_KPARAM_INFO
	.align		4
.L_93:
        /*0018*/ 	.byte	0x04, 0x17
        /*001a*/ 	.short	(.L_95 - .L_94)
.L_94:
        /*001c*/ 	.word	0x00000000
        /*0020*/ 	.short	0x0006
        /*0022*/ 	.short	0x0020
        /*0024*/ 	.byte	0x00, 0xf5, 0x21, 0x00


	//----- nvinfo : EIATTR_KPARAM_INFO
	.align		4
.L_95:
        /*0028*/ 	.byte	0x04, 0x17
        /*002a*/ 	.short	(.L_97 - .L_96)
.L_96:
        /*002c*/ 	.word	0x00000000
        /*0030*/ 	.short	0x0005
        /*0032*/ 	.short	0x0018
        /*0034*/ 	.byte	0x00, 0xf5, 0x21, 0x00


	//----- nvinfo : EIATTR_KPARAM_INFO
	.align		4
.L_97:
        /*0038*/ 	.byte	0x04, 0x17
        /*003a*/ 	.short	(.L_99 - .L_98)
.L_98:
        /*003c*/ 	.word	0x00000000
        /*0040*/ 	.short	0x0004
        /*0042*/ 	.short	0x0010
        /*0044*/ 	.byte	0x00, 0xf0, 0x11, 0x00


	//----- nvinfo : EIATTR_KPARAM_INFO
	.align		4
.L_99:
        /*0048*/ 	.byte	0x04, 0x17
        /*004a*/ 	.short	(.L_101 - .L_100)
.L_100:
        /*004c*/ 	.word	0x00000000
        /*0050*/ 	.short	0x0003
        /*0052*/ 	.short	0x000c
        /*0054*/ 	.byte	0x00, 0xf0, 0x11, 0x00


	//----- nvinfo : EIATTR_KPARAM_INFO
	.align		4
.L_101:
        /*0058*/ 	.byte	0x04, 0x17
        /*005a*/ 	.short	(.L_103 - .L_102)
.L_102:
        /*005c*/ 	.word	0x00000000
        /*0060*/ 	.short	0x0002
        /*0062*/ 	.short	0x0008
        /*0064*/ 	.byte	0x00, 0xf0, 0x11, 0x00


	//----- nvinfo : EIATTR_KPARAM_INFO
	.align		4
.L_103:
        /*0068*/ 	.byte	0x04, 0x17
        /*006a*/ 	.short	(.L_105 - .L_104)
.L_104:
        /*006c*/ 	.word	0x00000000
        /*0070*/ 	.short	0x0001
        /*0072*/ 	.short	0x0004
        /*0074*/ 	.byte	0x00, 0xf0, 0x11, 0x00


	//----- nvinfo : EIATTR_KPARAM_INFO
	.align		4
.L_105:
        /*0078*/ 	.byte	0x04, 0x17
        /*007a*/ 	.short	(.L_107 - .L_106)
.L_106:
        /*007c*/ 	.word	0x00000000
        /*0080*/ 	.short	0x0000
        /*0082*/ 	.short	0x0000
        /*0084*/ 	.byte	0x00, 0xf0, 0x11, 0x00


	//----- nvinfo : EIATTR_SPARSE_MMA_MASK
	.align		4
.L_107:
        /*0088*/ 	.byte	0x03, 0x50
        /*008a*/ 	.short	0x0000


	//----- nvinfo : EIATTR_MAXREG_COUNT
	.align		4
        /*008c*/ 	.byte	0x03, 0x1b
        /*008e*/ 	.short	0x00ff


	//----- nvinfo : EIATTR_NUM_BARRIERS
	.align		4
        /*0090*/ 	.byte	0x02, 0x4c
        /*0092*/ 	.byte	0x01
	.zero		1


	//----- nvinfo : EIATTR_MERCURY_ISA_VERSION
	.align		4
        /*0094*/ 	.byte	0x03, 0x5f
        /*0096*/ 	.short	0x0101


	//----- nvinfo : EIATTR_VRC_CTA_INIT_COUNT
	.align		4
        /*0098*/ 	.byte	0x02, 0x4a
	.zero		1
	.zero		1


	//----- nvinfo : EIATTR_EXIT_INSTR_OFFSETS
	.align		4
        /*009c*/ 	.byte	0x04, 0x1c
        /*009e*/ 	.short	(.L_109 - .L_108)


	//   ....[0]....
.L_108:
        /*00a0*/ 	.word	0x000015d0


	//   ....[1]....
        /*00a4*/ 	.word	0x00001750


	//----- nvinfo : EIATTR_CRS_STACK_SIZE
	.align		4
.L_109:
        /*00a8*/ 	.byte	0x04, 0x1e
        /*00aa*/ 	.short	(.L_111 - .L_110)
.L_110:
        /*00ac*/ 	.word	0x00000000


	//----- nvinfo : EIATTR_CBANK_PARAM_SIZE
	.align		4
.L_111:
        /*00b0*/ 	.byte	0x03, 0x19
        /*00b2*/ 	.short	0x0030


	//----- nvinfo : EIATTR_PARAM_CBANK
	.align		4
        /*00b4*/ 	.byte	0x04, 0x0a
        /*00b6*/ 	.short	(.L_113 - .L_112)
	.align		4
.L_112:
        /*00b8*/ 	.word	index@(.nv.constant0._Z15kernel_problem1iiiiiP4BodyS0_Ph)
        /*00bc*/ 	.short	0x0380
        /*00be*/ 	.short	0x0030


	//----- nvinfo : EIATTR_SW_WAR
	.align		4
.L_113:
        /*00c0*/ 	.byte	0x04, 0x36
        /*00c2*/ 	.short	(.L_115 - .L_114)
.L_114:
        /*00c4*/ 	.word	0x00000008
.L_115:


//--------------------- .nv.callgraph             --------------------------
	.section	.nv.callgraph,"",@"SHT_CUDA_CALLGRAPH"
	.align	4
	.sectionentsize	8
	.align		4
        /*0000*/ 	.word	0x00000000
	.align		4
        /*0004*/ 	.word	0xffffffff
	.align		4
        /*0008*/ 	.word	0x00000000
	.align		4
        /*000c*/ 	.word	0xfffffffe
	.align		4
        /*0010*/ 	.word	0x00000000
	.align		4
        /*0014*/ 	.word	0xfffffffd
	.align		4
        /*0018*/ 	.word	0x00000000
	.align		4
        /*001c*/ 	.word	0xfffffffc


//--------------------- .nv.constant4             --------------------------
	.section	.nv.constant4,"a",@progbits
	.align	8
	.align		8
.nv.constant4:
        /*0000*/ 	.dword	__cudart_i2opi_d
	.align		8
        /*0008*/ 	.dword	__cudart_sin_cos_coeffs


//--------------------- .text._Z15kernel_problem3iiiiP4BodyS0_PhS1_ --------------------------
	.section	.text._Z15kernel_problem3iiiiP4BodyS0_PhS1_,"ax",@progbits
	.align	128
        .global         _Z15kernel_problem3iiiiP4BodyS0_PhS1_
        .type           _Z15kernel_problem3iiiiP4BodyS0_PhS1_,@function
        .size           _Z15kernel_problem3iiiiP4BodyS0_PhS1_,(.L_x_124 - _Z15kernel_problem3iiiiP4BodyS0_PhS1_)
        .other          _Z15kernel_problem3iiiiP4BodyS0_PhS1_,@"STO_CUDA_ENTRY STV_DEFAULT"
_Z15kernel_problem3iiiiP4BodyS0_PhS1_:
.text._Z15kernel_problem3iiiiP4BodyS0_PhS1_:
[----:B------:R-:W0:Y:S01]  /*0000*/  LDC R1, c[0x0][0x37c] ;  /* 0x0000df00ff017b82 */ /* 0x000e220000000800 */
[----:B------:R-:W1:Y:S07]  /*0010*/  S2R R0, SR_TID.X ;  /* 0x0000000000007919 */ /* 0x000e6e0000002100 */
[----:B------:R-:W2:Y:S01]  /*0020*/  S2UR UR4, SR_CTAID.X ;  /* 0x00000000000479c3 */ /* 0x000ea20000002500 */
[----:B------:R-:W2:Y:S01]  /*0030*/  LDCU UR9, c[0x0][0x360] ;  /* 0x00006c00ff0977ac */ /* 0x000ea20008000800 */
[----:B------:R-:W-:Y:S01]  /*0040*/  BSSY.RECONVERGENT B0, `(.L_x_0) ;  /* 0x000000e000007945 */ /* 0x000fe20003800200 */
[----:B------:R-:W3:Y:S01]  /*0050*/  S2R R5, SR_TID.Y ;  /* 0x0000000000057919 */ /* 0x000ee20000002200 */
[----:B0-----:R-:W-:Y:S01]  /*0060*/  VIADD R1, R1, 0xffffffd8 ;  /* 0xffffffd801017836 */ /* 0x001fe20000000000 */
[----:B------:R-:W0:Y:S01]  /*0070*/  LDCU UR5, c[0x0][0x388] ;  /* 0x00007100ff0577ac */ /* 0x000e220008000800 */
[----:B------:R-:W4:Y:S01]  /*0080*/  LDCU.64 UR10, c[0x0][0x358] ;  /* 0x00006b00ff0a77ac */ /* 0x000f220008000a00 */
[----:B--2---:R-:W-:-:S06]  /*0090*/  UIMAD UR4, UR4, UR9, URZ ;  /* 0x00000009040472a4 */ /* 0x004fcc000f8e02ff */
[----:B-1----:R-:W-:-:S05]  /*00a0*/  VIADD R4, R0, UR4 ;  /* 0x0000000400047c36 */ /* 0x002fca0008000000 */
[----:B0-----:R-:W-:-:S13]  /*00b0*/  ISETP.GE.AND P0, PT, R4, UR5, PT ;  /* 0x0000000504007c0c */ /* 0x001fda000bf06270 */
[----:B---34-:R-:W-:Y:S05]  /*00c0*/  @P0 BRA `(.L_x_1) ;  /* 0x0000000000140947 */ /* 0x018fea0003800000 */
[----:B------:R-:W0:Y:S02]  /*00d0*/  LDC.64 R2, c[0x0][0x390] ;  /* 0x0000e400ff027b82 */ /* 0x000e240000000a00 */
[----:B0-----:R-:W-:-:S05]  /*00e0*/  IMAD.WIDE R2, R4, 0x40, R2 ;  /* 0x0000004004027825 */ /* 0x001fca00078e0202 */
[----:B------:R0:W5:Y:S04]  /*00f0*/  LDG.E.64 R38, desc[UR10][R2.64] ;  /* 0x0000000a02267981 */ /* 0x000168000c1e1b00 */
[----:B------:R0:W5:Y:S04]  /*0100*/  LDG.E.64 R36, desc[UR10][R2.64+0x8] ;  /* 0x0000080a02247981 */ /* 0x000168000c1e1b00 */
[----:B------:R0:W5:Y:S02]  /*0110*/  LDG.E.64 R34, desc[UR10][R2.64+0x10] ;  /* 0x0000100a02227981 */ /* 0x000164000c1e1b00 */
.L_x_1:
[----:B------:R-:W-:Y:S05]  /*0120*/  BSYNC.RECONVERGENT B0 ;  /* 0x0000000000007941 */ /* 0x000fea0003800200 */
.L_x_0:
[----:B------:R-:W1:Y:S01]  /*0130*/  LDCU UR5, c[0x0][0x38c] ;  /* 0x00007180ff0577ac */ /* 0x000e620008000800 */
[----:B------:R-:W-:Y:S01]  /*0140*/  BSSY.RECONVERGENT B0, `(.L_x_2) ;  /* 0x0000013000007945 */ /* 0x000fe20003800200 */
[----:B-1----:R-:W-:-:S04]  /*0150*/  ISETP.NE.AND P0, PT, R4, UR5, PT ;  /* 0x0000000504007c0c */ /* 0x002fc8000bf05270 */
[----:B------:R-:W-:-:S13]  /*0160*/  ISETP.NE.OR P0, PT, R5, RZ, P0 ;  /* 0x000000ff0500720c */ /* 0x000fda0000705670 */
[----:B------:R-:W-:Y:S05]  /*0170*/  @P0 BRA `(.L_x_3) ;  /* 0x00000000003c0947 */ /* 0x000fea0003800000 */
[----:B0-----:R-:W0:Y:S02]  /*0180*/  LDC.64 R2, c[0x0][0x390] ;  /* 0x0000e400ff027b82 */ /* 0x001e240000000a00 */
[----:B0-----:R-:W2:Y:S04]  /*0190*/  LDG.E.64 R8, desc[UR10][R2.64+0x8] ;  /* 0x0000080a02087981 */ /* 0x001ea8000c1e1b00 */
[----:B------:R-:W3:Y:S04]  /*01a0*/  LDG.E.64 R6, desc[UR10][R2.64] ;  /* 0x0000000a02067981 */ /* 0x000ee8000c1e1b00 */
[----:B------:R-:W4:Y:S01]  /*01b0*/  LDG.E.64 R10, desc[UR10][R2.64+0x10] ;  /* 0x0000100a020a7981 */ /* 0x000f22000c1e1b00 */
[----:B------:R-:W-:Y:S01]  /*01c0*/  UMOV UR6, 0x1e900000 ;  /* 0x1e90000000067882 */ /* 0x000fe20000000000 */
[----:B------:R-:W-:Y:S01]  /*01d0*/  UMOV UR7, 0x42d6bcc4 ;  /* 0x42d6bcc400077882 */ /* 0x000fe20000000000 */
[----:B--2--5:R-:W-:-:S02]  /*01e0*/  DADD R8, -R36, R8 ;  /* 0x0000000024087229 */ /* 0x024fc40000000108 */
[----:B---3--:R-:W-:-:S06]  /*01f0*/  DADD R6, -R38, R6 ;  /* 0x0000000026067229 */ /* 0x008fcc0000000106 */
[----:B------:R-:W-:Y:S02]  /*0200*/  DMUL R8, R8, R8 ;  /* 0x0000000808087228 */ /* 0x000fe40000000000 */
[----:B----4-:R-:W-:-:S06]  /*0210*/  DADD R10, -R34, R10 ;  /* 0x00000000220a7229 */ /* 0x010fcc000000010a */
[----:B------:R-:W-:-:S08]  /*0220*/  DFMA R8, R6, R6, R8 ;  /* 0x000000060608722b */ /* 0x000fd00000000008 */
[----:B------:R-:W-:-:S08]  /*0230*/  DFMA R8, R10, R10, R8 ;  /* 0x0000000a0a08722b */ /* 0x000fd00000000008 */
[----:B------:R-:W-:-:S14]  /*0240*/  DSETP.GEU.AND P0, PT, R8, UR6, PT ;  /* 0x0000000608007e2a */ /* 0x000fdc000bf0e000 */
[----:B------:R-:W0:Y:S02]  /*0250*/  @!P0 LDC.64 R6, c[0x0][0x3a8] ;  /* 0x0000ea00ff068b82 */ /* 0x000e240000000a00 */
[----:B0-----:R1:W-:Y:S02]  /*0260*/  @!P0 STG.E desc[UR10][R6.64], RZ ;  /* 0x000000ff06008986 */ /* 0x0013e4000c10190a */
.L_x_3:
[----:B------:R-:W-:Y:S05]  /*0270*/  BSYNC.RECONVERGENT B0 ;  /* 0x0000000000007941 */ /* 0x000fea0003800200 */
.L_x_2:
[----:B------:R-:W2:Y:S01]  /*0280*/  LDCU.64 UR6, c[0x0][0x380] ;  /* 0x00007000ff0677ac */ /* 0x000ea20008000a00 */
[----:B------:R-:W-:Y:S02]  /*0290*/  CS2R R28, SRZ ;  /* 0x00000000001c7805 */ /* 0x000fe4000001ff00 */
[----:B------:R-:W-:Y:S02]  /*02a0*/  CS2R R30, SRZ ;  /* 0x00000000001e7805 */ /* 0x000fe4000001ff00 */
[----:B------:R-:W-:Y:S01]  /*02b0*/  CS2R R32, SRZ ;  /* 0x0000000000207805 */ /* 0x000fe2000001ff00 */
[----:B--2---:R-:W-:-:S09]  /*02c0*/  UISETP.GE.AND UP0, UPT, UR7, 0x1, UPT ;  /* 0x000000010700788c */ /* 0x004fd2000bf06270 */
[----:B------:R-:W-:Y:S05]  /*02d0*/  BRA.U !UP0, `(.L_x_4) ;  /* 0x0000001108147547 */ /* 0x000fea000b800000 */
[----:B0-----:R-:W1:Y:S01]  /*02e0*/  MUFU.RCP64H R3, 6000 ;  /* 0x40b7700000037908 */ /* 0x001e620000001800 */
[----:B------:R-:W-:Y:S01]  /*02f0*/  IMAD.MOV.U32 R8, RZ, RZ, 0x0 ;  /* 0x00000000ff087424 */ /* 0x000fe200078e00ff */
[----:B------:R-:W-:Y:S01]  /*0300*/  UIMAD UR5, UR6, 0x3c, URZ ;  /* 0x0000003c060578a4 */ /* 0x000fe2000f8e02ff */
[----:B------:R-:W-:Y:S02]  /*0310*/  IMAD.MOV.U32 R9, RZ, RZ, 0x40b77000 ;  /* 0x40b77000ff097424 */ /* 0x000fe400078e00ff */
[----:B------:R-:W-:-:S06]  /*0320*/  IMAD.MOV.U32 R2, RZ, RZ, 0x1 ;  /* 0x00000001ff027424 */ /* 0x000fcc00078e00ff */
[----:B-1----:R-:W-:-:S08]  /*0330*/  DFMA R6, R2, -R8, 1 ;  /* 0x3ff000000206742b */ /* 0x002fd00000000808 */
[----:B------:R-:W-:-:S08]  /*0340*/  DFMA R6, R6, R6, R6 ;  /* 0x000000060606722b */ /* 0x000fd00000000006 */
[----:B------:R-:W-:Y:S02]  /*0350*/  DFMA R2, R2, R6, R2 ;  /* 0x000000060202722b */ /* 0x000fe40000000002 */
[----:B------:R-:W0:Y:S06]  /*0360*/  I2F.F64 R6, UR5 ;  /* 0x0000000500067d12 */ /* 0x000e2c0008201c00 */
[----:B------:R-:W-:-:S08]  /*0370*/  DFMA R8, R2, -R8, 1 ;  /* 0x3ff000000208742b */ /* 0x000fd00000000808 */
[----:B------:R-:W-:Y:S01]  /*0380*/  DFMA R2, R2, R8, R2 ;  /* 0x000000080202722b */ /* 0x000fe20000000002 */
[----:B0-----:R-:W-:-:S07]  /*0390*/  FSETP.GEU.AND P1, PT, |R7|, 6.5827683646048100446e-37, PT ;  /* 0x036000000700780b */ /* 0x001fce0003f2e200 */
[----:B------:R-:W-:-:S08]  /*03a0*/  DMUL R8, R6, R2 ;  /* 0x0000000206087228 */ /* 0x000fd00000000000 */
[----:B------:R-:W-:-:S08]  /*03b0*/  DFMA R10, R8, -6000, R6 ;  /* 0xc0b77000080a782b */ /* 0x000fd00000000006 */
[----:B------:R-:W-:-:S10]  /*03c0*/  DFMA R2, R2, R10, R8 ;  /* 0x0000000a0202722b */ /* 0x000fd40000000008 */
[----:B------:R-:W-:-:S05]  /*03d0*/  FFMA R8, RZ, 5.732421875, R3 ;  /* 0x40b77000ff087823 */ /* 0x000fca0000000003 */
[----:B------:R-:W-:Y:S01]  /*03e0*/  FSETP.GT.AND P0, PT, |R8|, 1.469367938527859385e-39, PT ;  /* 0x001000000800780b */ /* 0x000fe20003f04200 */
[----:B------:R-:W-:-:S12]  /*03f0*/  IMAD R8, R5, UR9, R0 ;  /* 0x0000000905087c24 */ /* 0x000fd8000f8e0200 */
[----:B------:R-:W-:Y:S05]  /*0400*/  @P0 BRA P1, `(.L_x_5) ;  /* 0x0000000000200947 */ /* 0x000fea0000800000 */
[----:B------:R-:W-:Y:S01]  /*0410*/  IMAD.MOV.U32 R20, RZ, RZ, R6 ;  /* 0x000000ffff147224 */ /* 0x000fe200078e0006 */
[----:B------:R-:W-:Y:S01]  /*0420*/  MOV R44, 0x470 ;  /* 0x00000470002c7802 */ /* 0x000fe20000000f00 */
[----:B------:R-:W-:Y:S02]  /*0430*/  IMAD.MOV.U32 R21, RZ, RZ, R7 ;  /* 0x000000ffff157224 */ /* 0x000fe400078e0007 */
[----:B------:R-:W-:Y:S02]  /*0440*/  IMAD.MOV.U32 R16, RZ, RZ, RZ ;  /* 0x000000ffff107224 */ /* 0x000fe400078e00ff */
[----:B------:R-:W-:-:S07]  /*0450*/  IMAD.MOV.U32 R17, RZ, RZ, 0x40b77000 ;  /* 0x40b77000ff117424 */ /* 0x000fce00078e00ff */
[----:B-----5:R-:W-:Y:S05]  /*0460*/  CALL.REL.NOINC `($__internal_0_$__cuda_sm20_div_rn_f64_full) ;  /* 0x0000001400587944 */ /* 0x020fea0003c00000 */
[----:B------:R-:W-:Y:S02]  /*0470*/  IMAD.MOV.U32 R2, RZ, RZ, R16 ;  /* 0x000000ffff027224 */ /* 0x000fe400078e0010 */
[----:B------:R-:W-:-:S07]  /*0480*/  IMAD.MOV.U32 R3, RZ, RZ, R17 ;  /* 0x000000ffff037224 */ /* 0x000fce00078e0011 */
.L_x_5:
[----:B------:R-:W-:Y:S01]  /*0490*/  UMOV UR6, 0x6dc9c883 ;  /* 0x6dc9c88300067882 */ /* 0x000fe20000000000 */
[----:B------:R-:W-:Y:S01]  /*04a0*/  UMOV UR7, 0x3fe45f30 ;  /* 0x3fe45f3000077882 */ /* 0x000fe20000000000 */
[----:B------:R-:W0:Y:S01]  /*04b0*/  LDCU UR5, c[0x0][0x384] ;  /* 0x00007080ff0577ac */ /* 0x000e220008000800 */
[C---:B------:R-:W-:Y:S01]  /*04c0*/  DMUL R6, R2.reuse, UR6 ;  /* 0x0000000602067c28 */ /* 0x040fe20008000000 */
[----:B------:R-:W-:Y:S01]  /*04d0*/  VIADD R8, R8, 0x100 ;  /* 0x0000010008087836 */ /* 0x000fe20000000000 */
[C---:B------:R-:W-:Y:S01]  /*04e0*/  DSETP.NEU.AND P0, PT, |R2|.reuse, +INF , PT ;  /* 0x7ff000000200742a */ /* 0x040fe20003f0d200 */
[----:B------:R-:W-:Y:S01]  /*04f0*/  UMOV UR6, 0x54442d18 ;  /* 0x54442d1800067882 */ /* 0x000fe20000000000 */
[----:B------:R-:W-:Y:S01]  /*0500*/  UMOV UR7, 0x3ff921fb ;  /* 0x3ff921fb00077882 */ /* 0x000fe20000000000 */
[----:B------:R-:W-:Y:S01]  /*0510*/  UMOV UR12, 0x252049c0 ;  /* 0x252049c0000c7882 */ /* 0x000fe20000000000 */
[----:B------:R-:W1:Y:S01]  /*0520*/  F2I.F64 R14, R6 ;  /* 0x00000006000e7311 */ /* 0x000e620000301100 */
[----:B------:R-:W-:Y:S01]  /*0530*/  UMOV UR13, 0x397b839a ;  /* 0x397b839a000d7882 */ /* 0x000fe20000000000 */
[----:B------:R-:W-:Y:S01]  /*0540*/  DSETP.LTU.OR P2, PT, |R2|, 2.14748364800000000000e+09, !P0 ;  /* 0x41e000000200742a */ /* 0x000fe20004749600 */
[----:B------:R-:W-:-:S02]  /*0550*/  IADD3 R9, PT, PT, R5, -UR4, -R0 ;  /* 0x8000000405097c10 */ /* 0x000fc4000fffe800 */
[----:B------:R-:W-:Y:S02]  /*0560*/  CS2R R32, SRZ ;  /* 0x0000000000207805 */ /* 0x000fe4000001ff00 */
[----:B------:R-:W-:Y:S02]  /*0570*/  CS2R R30, SRZ ;  /* 0x00000000001e7805 */ /* 0x000fe4000001ff00 */
[----:B------:R-:W-:Y:S01]  /*0580*/  CS2R R28, SRZ ;  /* 0x00000000001c7805 */ /* 0x000fe2000001ff00 */
[----:B------:R-:W2:Y:S01]  /*0590*/  LDCU UR18, c[0x0][0x388] ;  /* 0x00007100ff1277ac */ /* 0x000ea20008000800 */
[----:B0-----:R-:W-:Y:S01]  /*05a0*/  UIADD3 UR5, UPT, UPT, -UR5, URZ, URZ ;  /* 0x000000ff05057290 */ /* 0x001fe2000fffe1ff */
[----:B-1----:R-:W0:Y:S02]  /*05b0*/  I2F.F64 R10, R14 ;  /* 0x0000000e000a7312 */ /* 0x002e240000201c00 */
[----:B0-----:R-:W-:Y:S01]  /*05c0*/  DFMA R12, R10, -UR6, R2 ;  /* 0x800000060a0c7c2b */ /* 0x001fe20008000002 */
[----:B------:R-:W-:Y:S01]  /*05d0*/  UMOV UR6, 0x33145c00 ;  /* 0x33145c0000067882 */ /* 0x000fe20000000000 */
[----:B------:R-:W-:-:S06]  /*05e0*/  UMOV UR7, 0x3c91a626 ;  /* 0x3c91a62600077882 */ /* 0x000fcc0000000000 */
[C---:B------:R-:W-:Y:S01]  /*05f0*/  DFMA R12, R10.reuse, -UR6, R12 ;  /* 0x800000060a0c7c2b */ /* 0x040fe2000800000c */
[----:B------:R-:W0:Y:S07]  /*0600*/  LDCU UR7, c[0x0][0x388] ;  /* 0x00007100ff0777ac */ /* 0x000e2e0008000800 */
[----:B------:R-:W-:Y:S01]  /*0610*/  DFMA R12, R10, -UR12, R12 ;  /* 0x8000000c0a0c7c2b */ /* 0x000fe2000800000c */
[----:B------:R-:W1:Y:S01]  /*0620*/  LDCU.64 UR12, c[0x4][0x8] ;  /* 0x01000100ff0c77ac */ /* 0x000e620008000a00 */
[----:B------:R-:W-:Y:S01]  /*0630*/  DMUL R10, RZ, R2 ;  /* 0x00000002ff0a7228 */ /* 0x000fe20000000000 */
[----:B0-----:R-:W-:-:S09]  /*0640*/  USHF.L.U32 UR7, UR7, 0x4, URZ ;  /* 0x0000000407077899 */ /* 0x001fd200080006ff */
[----:B------:R-:W-:Y:S01]  /*0650*/  FSEL R6, R10, R12, !P0 ;  /* 0x0000000c0a067208 */ /* 0x000fe20004000000 */
[----:B------:R-:W-:Y:S01]  /*0660*/  IMAD.MOV.U32 R10, RZ, RZ, R5 ;  /* 0x000000ffff0a7224 */ /* 0x000fe200078e0005 */
[----:B------:R-:W-:Y:S02]  /*0670*/  FSEL R7, R11, R13, !P0 ;  /* 0x0000000d0b077208 */ /* 0x000fe40004000000 */
[----:B--2---:R-:W-:-:S07]  /*0680*/  SEL R11, R14, RZ, P0 ;  /* 0x000000ff0e0b7207 */ /* 0x004fce0000000000 */
.L_x_22:
[----:B0-----:R-:W0:Y:S01]  /*0690*/  LDC.64 R12, c[0x0][0x390] ;  /* 0x0000e400ff0c7b82 */ /* 0x001e220000000a00 */
[C---:B------:R-:W-:Y:S01]  /*06a0*/  VIADD R15, R8.reuse, 0xffffff00 ;  /* 0xffffff00080f7836 */ /* 0x040fe20000000000 */
[C---:B------:R-:W-:Y:S01]  /*06b0*/  ISETP.GE.AND P3, PT, R8.reuse, UR7, PT ;  /* 0x0000000708007c0c */ /* 0x040fe2000bf66270 */
[C---:B------:R-:W-:Y:S02]  /*06c0*/  VIADD R14, R8.reuse, 0xffffff80 ;  /* 0xffffff80080e7836 */ /* 0x040fe40000000000 */
[----:B------:R-:W-:Y:S01]  /*06d0*/  VIADD R16, R8, 0x80 ;  /* 0x0000008008107836 */ /* 0x000fe20000000000 */
[C---:B------:R-:W-:Y:S02]  /*06e0*/  ISETP.GE.AND P0, PT, R15.reuse, UR7, PT ;  /* 0x000000070f007c0c */ /* 0x040fe4000bf06270 */
[----:B------:R-:W-:Y:S02]  /*06f0*/  ISETP.GE.AND P1, PT, R14, UR7, PT ;  /* 0x000000070e007c0c */ /* 0x000fe4000bf26270 */
[----:B------:R-:W-:Y:S01]  /*0700*/  ISETP.GE.AND P4, PT, R16, UR7, PT ;  /* 0x0000000710007c0c */ /* 0x000fe2000bf86270 */
[----:B0-----:R-:W-:-:S08]  /*0710*/  IMAD.WIDE.U32 R12, R15, 0x4, R12 ;  /* 0x000000040f0c7825 */ /* 0x001fd000078e000c */
[----:B------:R-:W2:Y:S04]  /*0720*/  @!P0 LDG.E R15, desc[UR10][R12.64] ;  /* 0x0000000a0c0f8981 */ /* 0x000ea8000c1e1900 */
[----:B------:R-:W3:Y:S04]  /*0730*/  @!P1 LDG.E R17, desc[UR10][R12.64+0x200] ;  /* 0x0002000a0c119981 */ /* 0x000ee8000c1e1900 */
[----:B------:R-:W4:Y:S04]  /*0740*/  @!P3 LDG.E R19, desc[UR10][R12.64+0x400] ;  /* 0x0004000a0c13b981 */ /* 0x000f28000c1e1900 */
[----:B------:R-:W4:Y:S01]  /*0750*/  @!P4 LDG.E R21, desc[UR10][R12.64+0x600] ;  /* 0x0006000a0c15c981 */ /* 0x000f22000c1e1900 */
[----:B------:R-:W0:Y:S01]  /*0760*/  S2UR UR6, SR_CgaCtaId ;  /* 0x00000000000679c3 */ /* 0x000e220000008800 */
[----:B------:R-:W-:Y:S01]  /*0770*/  UMOV UR4, 0x400 ;  /* 0x0000040000047882 */ /* 0x000fe20000000000 */
[----:B------:R-:W-:Y:S01]  /*0780*/  IMAD R14, R5, UR9, R0 ;  /* 0x00000009050e7c24 */ /* 0x000fe2000f8e0200 */
[----:B------:R-:W-:Y:S01]  /*0790*/  UIADD3 UR5, UPT, UPT, UR5, 0x1, URZ ;  /* 0x0000000105057890 */ /* 0x000fe2000fffe0ff */
[----:B------:R-:W-:Y:S03]  /*07a0*/  BSSY.RECONVERGENT B0, `(.L_x_6) ;  /* 0x00000b1000007945 */ /* 0x000fe60003800200 */
[----:B------:R-:W-:-:S02]  /*07b0*/  UISETP.NE.AND UP0, UPT, UR5, URZ, UPT ;  /* 0x000000ff0500728c */ /* 0x000fc4000bf05270 */
[----:B0-----:R-:W-:-:S06]  /*07c0*/  ULEA UR4, UR6, UR4, 0x18 ;  /* 0x0000000406047291 */ /* 0x001fcc000f8ec0ff */
[----:B------:R-:W-:-:S05]  /*07d0*/  LEA R14, R14, UR4, 0x2 ;  /* 0x000000040e0e7c11 */ /* 0x000fca000f8e10ff */
[----:B--2---:R0:W-:Y:S01]  /*07e0*/  @!P0 STS [R14], R15 ;  /* 0x0000000f0e008388 */ /* 0x0041e20000000800 */
[----:B------:R-:W-:-:S03]  /*07f0*/  ISETP.GE.AND P0, PT, R10, UR18, PT ;  /* 0x000000120a007c0c */ /* 0x000fc6000bf06270 */
[----:B---3--:R0:W-:Y:S01]  /*0800*/  @!P1 STS [R14+0x200], R17 ;  /* 0x000200110e009388 */ /* 0x0081e20000000800 */
[----:B------:R-:W-:-:S03]  /*0810*/  ISETP.EQ.OR P0, PT, R9, RZ, P0 ;  /* 0x000000ff0900720c */ /* 0x000fc60000702670 */
[----:B----4-:R0:W-:Y:S04]  /*0820*/  @!P3 STS [R14+0x400], R19 ;  /* 0x000400130e00b388 */ /* 0x0101e80000000800 */
[----:B------:R0:W-:Y:S01]  /*0830*/  @!P4 STS [R14+0x600], R21 ;  /* 0x000600150e00c388 */ /* 0x0001e20000000800 */
[----:B------:R-:W-:Y:S06]  /*0840*/  BAR.SYNC.DEFER_BLOCKING 0x0 ;  /* 0x0000000000007b1d */ /* 0x000fec0000010000 */
[----:B------:R-:W-:Y:S05]  /*0850*/  @P0 BRA `(.L_x_7) ;  /* 0x0000000800940947 */ /* 0x000fea0003800000 */
[----:B0-----:R-:W-:Y:S01]  /*0860*/  LEA R14, R5, UR4, 0x6 ;  /* 0x00000004050e7c11 */ /* 0x001fe2000f8e30ff */
[----:B------:R-:W-:Y:S05]  /*0870*/  BSSY.RECONVERGENT B2, `(.L_x_8) ;  /* 0x000002d000027945 */ /* 0x000fea0003800200 */
[----:B------:R-:W0:Y:S02]  /*0880*/  LDS.128 R12, [R14+0x30] ;  /* 0x000030000e0c7984 */ /* 0x000e240000000c00 */
[----:B0-----:R-:W-:-:S04]  /*0890*/  ISETP.NE.U32.AND P0, PT, R14, 0x1, PT ;  /* 0x000000010e00780c */ /* 0x001fc80003f05070 */
[----:B------:R-:W-:-:S13]  /*08a0*/  ISETP.NE.AND.EX P0, PT, R15, RZ, PT, P0 ;  /* 0x000000ff0f00720c */ /* 0x000fda0003f05300 */
[----:B------:R-:W-:Y:S05]  /*08b0*/  @P0 BRA `(.L_x_9) ;  /* 0x0000000000a00947 */ /* 0x000fea0003800000 */
[----:B------:R-:W-:Y:S01]  /*08c0*/  BSSY.RECONVERGENT B1, `(.L_x_10) ;  /* 0x0000009000017945 */ /* 0x000fe20003800200 */
[----:B------:R-:W-:Y:S02]  /*08d0*/  IMAD.MOV.U32 R44, RZ, RZ, R11 ;  /* 0x000000ffff2c7224 */ /* 0x000fe400078e000b */
[----:B------:R-:W-:Y:S02]  /*08e0*/  IMAD.MOV.U32 R14, RZ, RZ, R6 ;  /* 0x000000ffff0e7224 */ /* 0x000fe400078e0006 */
[----:B------:R-:W-:Y:S01]  /*08f0*/  IMAD.MOV.U32 R15, RZ, RZ, R7 ;  /* 0x000000ffff0f7224 */ /* 0x000fe200078e0007 */
[----:B------:R-:W-:Y:S06]  /*0900*/  @P2 BRA `(.L_x_11) ;  /* 0x0000000000102947 */ /* 0x000fec0003800000 */
[----:B------:R-:W-:Y:S01]  /*0910*/  IMAD.MOV.U32 R14, RZ, RZ, R2 ;  /* 0x000000ffff0e7224 */ /* 0x000fe200078e0002 */
[----:B------:R-:W-:Y:S01]  /*0920*/  MOV R26, 0x950 ;  /* 0x00000950001a7802 */ /* 0x000fe20000000f00 */
[----:B------:R-:W-:-:S07]  /*0930*/  IMAD.MOV.U32 R24, RZ, RZ, R3 ;  /* 0x000000ffff187224 */ /* 0x000fce00078e0003 */
[----:B-1---5:R-:W-:Y:S05]  /*0940*/  CALL.REL.NOINC `($_Z15kernel_problem3iiiiP4BodyS0_PhS1_$__internal_trig_reduction_slowpathd) ;  /* 0x0000002000307944 */ /* 0x022fea0003c00000 */
.L_x_11:
[----:B-1----:R-:W-:Y:S05]  /*0950*/  BSYNC.RECONVERGENT B1 ;  /* 0x0000000000017941 */ /* 0x002fea0003800200 */
.L_x_10:
[----:B------:R-:W-:-:S05]  /*0960*/  IMAD.SHL.U32 R16, R44, 0x40, RZ ;  /* 0x000000402c107824 */ /* 0x000fca00078e00ff */
[----:B------:R-:W-:-:S04]  /*0970*/  LOP3.LUT R16, R16, 0x40, RZ, 0xc0, !PT ;  /* 0x0000004010107812 */ /* 0x000fc800078ec0ff */
[----:B------:R-:W-:-:S05]  /*0980*/  IADD3 R46, P0, PT, R16, UR12, RZ ;  /* 0x0000000c102e7c10 */ /* 0x000fca000ff1e0ff */
[----:B------:R-:W-:-:S05]  /*0990*/  IMAD.X R47, RZ, RZ, UR13, P0 ;  /* 0x0000000dff2f7e24 */ /* 0x000fca00080e06ff */
[----:B------:R-:W2:Y:S04]  /*09a0*/  LDG.E.128.CONSTANT R16, desc[UR10][R46.64] ;  /* 0x0000000a2e107981 */ /* 0x000ea8000c1e9d00 */
[----:B------:R-:W3:Y:S04]  /*09b0*/  LDG.E.128.CONSTANT R20, desc[UR10][R46.64+0x10] ;  /* 0x0000100a2e147981 */ /* 0x000ee8000c1e9d00 */
[----:B------:R-:W4:Y:S01]  /*09c0*/  LDG.E.128.CONSTANT R24, desc[UR10][R46.64+0x20] ;  /* 0x0000200a2e187981 */ /* 0x000f22000c1e9d00 */
[----:B------:R-:W-:Y:S01]  /*09d0*/  LOP3.LUT R40, R44, 0x1, RZ, 0xc0, !PT ;  /* 0x000000012c287812 */ /* 0x000fe200078ec0ff */
[----:B------:R-:W-:-:S02]  /*09e0*/  IMAD.MOV.U32 R42, RZ, RZ, 0x20fd8164 ;  /* 0x20fd8164ff2a7424 */ /* 0x000fc400078e00ff */
[----:B------:R-:W-:Y:S01]  /*09f0*/  IMAD.MOV.U32 R43, RZ, RZ, 0x3da8ff83 ;  /* 0x3da8ff83ff2b7424 */ /* 0x000fe200078e00ff */
[----:B------:R-:W-:Y:S01]  /*0a00*/  ISETP.NE.U32.AND P0, PT, R40, 0x1, PT ;  /* 0x000000012800780c */ /* 0x000fe20003f05070 */
[----:B------:R-:W-:-:S03]  /*0a10*/  DMUL R40, R14, R14 ;  /* 0x0000000e0e287228 */ /* 0x000fc60000000000 */
[----:B------:R-:W-:Y:S02]  /*0a20*/  FSEL R42, R42, -8.06006814911005101289e+34, !P0 ;  /* 0xf9785eba2a2a7808 */ /* 0x000fe40004000000 */
[----:B------:R-:W-:-:S06]  /*0a30*/  FSEL R43, -R43, 0.11223486810922622681, !P0 ;  /* 0x3de5db652b2b7808 */ /* 0x000fcc0004000100 */
[----:B--2---:R-:W-:-:S08]  /*0a40*/  DFMA R16, R40, R42, R16 ;  /* 0x0000002a2810722b */ /* 0x004fd00000000010 */
[----:B------:R-:W-:-:S08]  /*0a50*/  DFMA R16, R40, R16, R18 ;  /* 0x000000102810722b */ /* 0x000fd00000000012 */
[----:B---3--:R-:W-:-:S08]  /*0a60*/  DFMA R16, R40, R16, R20 ;  /* 0x000000102810722b */ /* 0x008fd00000000014 */
[----:B------:R-:W-:-:S08]  /*0a70*/  DFMA R16, R40, R16, R22 ;  /* 0x000000102810722b */ /* 0x000fd00000000016 */
[----:B----4-:R-:W-:-:S08]  /*0a80*/  DFMA R16, R40, R16, R24 ;  /* 0x000000102810722b */ /* 0x010fd00000000018 */
[----:B------:R-:W-:-:S08]  /*0a90*/  DFMA R16, R40, R16, R26 ;  /* 0x000000102810722b */ /* 0x000fd0000000001a */
[----:B------:R-:W-:Y:S02]  /*0aa0*/  DFMA R14, R16, R14, R14 ;  /* 0x0000000e100e722b */ /* 0x000fe4000000000e */
[----:B------:R-:W-:-:S10]  /*0ab0*/  DFMA R16, R40, R16, 1 ;  /* 0x3ff000002810742b */ /* 0x000fd40000000010 */
[----:B------:R-:W-:Y:S02]  /*0ac0*/  FSEL R18, R16, R14, !P0 ;  /* 0x0000000e10127208 */ /* 0x000fe40004000000 */
[----:B------:R-:W-:Y:S01]  /*0ad0*/  FSEL R19, R17, R15, !P0 ;  /* 0x0000000f11137208 */ /* 0x000fe20004000000 */
[----:B------:R-:W-:Y:S01]  /*0ae0*/  DMUL R16, R12, 0.5 ;  /* 0x3fe000000c107828 */ /* 0x000fe20000000000 */
[----:B------:R-:W-:-:S04]  /*0af0*/  LOP3.LUT P0, RZ, R44, 0x2, RZ, 0xc0, !PT ;  /* 0x000000022cff7812 */ /* 0x000fc8000780c0ff */
[----:B------:R-:W-:-:S10]  /*0b00*/  DADD R14, RZ, -R18 ;  /* 0x00000000ff0e7229 */ /* 0x000fd40000000812 */
[----:B------:R-:W-:Y:S02]  /*0b10*/  FSEL R14, R18, R14, !P0 ;  /* 0x0000000e120e7208 */ /* 0x000fe40004000000 */
[----:B------:R-:W-:-:S06]  /*0b20*/  FSEL R15, R19, R15, !P0 ;  /* 0x0000000f130f7208 */ /* 0x000fcc0004000000 */
[----:B------:R-:W-:-:S11]  /*0b30*/  DFMA R12, R16, |R14|, R12 ;  /* 0x4000000e100c722b */ /* 0x000fd6000000000c */
.L_x_9:
[----:B-1----:R-:W-:Y:S05]  /*0b40*/  BSYNC.RECONVERGENT B2 ;  /* 0x0000000000027941 */ /* 0x002fea0003800200 */
.L_x_8:
[----:B------:R-:W0:Y:S01]  /*0b50*/  S2UR UR8, SR_CgaCtaId ;  /* 0x00000000000879c3 */ /* 0x000e220000008800 */
[----:B------:R-:W-:Y:S01]  /*0b60*/  UMOV UR6, 0x400 ;  /* 0x0000040000067882 */ /* 0x000fe20000000000 */
[----:B------:R-:W-:Y:S01]  /*0b70*/  UMOV UR14, 0xa0b5ed8d ;  /* 0xa0b5ed8d000e7882 */ /* 0x000fe20000000000 */
[----:B------:R-:W-:Y:S01]  /*0b80*/  UMOV UR15, 0x3eb0c6f7 ;  /* 0x3eb0c6f7000f7882 */ /* 0x000fe20000000000 */
[----:B------:R-:W-:Y:S01]  /*0b90*/  BSSY.RECONVERGENT B1, `(.L_x_12) ;  /* 0x0000015000017945 */ /* 0x000fe20003800200 */
[----:B0-----:R-:W-:-:S06]  /*0ba0*/  ULEA UR6, UR8, UR6, 0x18 ;  /* 0x0000000608067291 */ /* 0x001fcc000f8ec0ff */
[----:B------:R-:W-:-:S05]  /*0bb0*/  LEA R20, R5, UR6, 0x6 ;  /* 0x0000000605147c11 */ /* 0x000fca000f8e30ff */
[----:B------:R-:W0:Y:S04]  /*0bc0*/  LDS.128 R16, [R20] ;  /* 0x0000000014107984 */ /* 0x000e280000000c00 */
[----:B------:R-:W1:Y:S01]  /*0bd0*/  LDS.64 R46, [R20+0x10] ;  /* 0x00001000142e7984 */ /* 0x000e620000000a00 */
[----:B0----5:R-:W-:Y:S02]  /*0be0*/  DADD R18, -R36, R18 ;  /* 0x0000000024127229 */ /* 0x021fe40000000112 */
[----:B------:R-:W-:Y:S02]  /*0bf0*/  DADD R48, -R38, R16 ;  /* 0x0000000026307229 */ /* 0x000fe40000000110 */
[----:B-1----:R-:W-:-:S04]  /*0c00*/  DADD R46, -R34, R46 ;  /* 0x00000000222e7229 */ /* 0x002fc8000000012e */
[----:B------:R-:W-:-:S08]  /*0c10*/  DMUL R14, R18, R18 ;  /* 0x00000012120e7228 */ /* 0x000fd00000000000 */
[----:B------:R-:W-:-:S08]  /*0c20*/  DFMA R14, R48, R48, R14 ;  /* 0x00000030300e722b */ /* 0x000fd0000000000e */
[----:B------:R-:W-:-:S08]  /*0c30*/  DFMA R14, R46, R46, R14 ;  /* 0x0000002e2e0e722b */ /* 0x000fd0000000000e */
[----:B------:R-:W-:-:S08]  /*0c40*/  DADD R44, R14, UR14 ;  /* 0x0000000e0e2c7e29 */ /* 0x000fd00008000000 */
[----:B------:R-:W-:-:S14]  /*0c50*/  DSETP.NEU.AND P0, PT, R44, RZ, PT ;  /* 0x000000ff2c00722a */ /* 0x000fdc0003f0d000 */
[----:B------:R-:W-:Y:S01]  /*0c60*/  @!P0 CS2R R14, SRZ ;  /* 0x00000000000e8805 */ /* 0x000fe2000001ff00 */
[----:B------:R-:W-:Y:S06]  /*0c70*/  @!P0 BRA `(.L_x_13) ;  /* 0x0000000000188947 */ /* 0x000fec0003800000 */
[----:B------:R-:W-:Y:S01]  /*0c80*/  DADD R40, -RZ, |R44| ;  /* 0x00000000ff287229 */ /* 0x000fe2000000052c */
[----:B------:R-:W-:-:S10]  /*0c90*/  MOV R50, 0xcb0 ;  /* 0x00000cb000327802 */ /* 0x000fd40000000f00 */
[----:B------:R-:W-:Y:S05]  /*0ca0*/  CALL.REL.NOINC `($_Z15kernel_problem3iiiiP4BodyS0_PhS1_$__internal_accurate_pow) ;  /* 0x0000001000b87944 */ /* 0x000fea0003c00000 */
[----:B------:R-:W-:-:S04]  /*0cb0*/  ISETP.GE.AND P0, PT, R45, RZ, PT ;  /* 0x000000ff2d00720c */ /* 0x000fc80003f06270 */
[----:B------:R-:W-:Y:S02]  /*0cc0*/  FSEL R14, R14, RZ, P0 ;  /* 0x000000ff0e0e7208 */ /* 0x000fe40000000000 */
[----:B------:R-:W-:-:S07]  /*0cd0*/  FSEL R15, R20, -QNAN , P0 ;  /* 0xfff80000140f7808 */ /* 0x000fce0000000000 */
.L_x_13:
[----:B------:R-:W-:Y:S05]  /*0ce0*/  BSYNC.RECONVERGENT B1 ;  /* 0x0000000000017941 */ /* 0x000fea0003800200 */
.L_x_12:
[C---:B------:R-:W-:Y:S01]  /*0cf0*/  DADD R16, R44.reuse, 1.5 ;  /* 0x3ff800002c107429 */ /* 0x040fe20000000000 */
[----:B------:R-:W-:Y:S01]  /*0d00*/  BSSY.RECONVERGENT B1, `(.L_x_14) ;  /* 0x000000b000017945 */ /* 0x000fe20003800200 */
[----:B------:R-:W-:-:S08]  /*0d10*/  DSETP.NEU.AND P1, PT, R44, 1, PT ;  /* 0x3ff000002c00742a */ /* 0x000fd00003f2d000 */
[----:B------:R-:W-:-:S04]  /*0d20*/  LOP3.LUT R16, R17, 0x7ff00000, RZ, 0xc0, !PT ;  /* 0x7ff0000011107812 */ /* 0x000fc800078ec0ff */
[----:B------:R-:W-:-:S13]  /*0d30*/  ISETP.NE.AND P0, PT, R16, 0x7ff00000, PT ;  /* 0x7ff000001000780c */ /* 0x000fda0003f05270 */
[----:B------:R-:W-:Y:S05]  /*0d40*/  @P0 BRA `(.L_x_15) ;  /* 0x0000000000180947 */ /* 0x000fea0003800000 */
[----:B------:R-:W-:-:S14]  /*0d50*/  DSETP.NAN.AND P0, PT, R44, R44, PT ;  /* 0x0000002c2c00722a */ /* 0x000fdc0003f08000 */
[----:B------:R-:W-:Y:S01]  /*0d60*/  @P0 DADD R14, R44, 1.5 ;  /* 0x3ff800002c0e0429 */ /* 0x000fe20000000000 */
[----:B------:R-:W-:Y:S10]  /*0d70*/  @P0 BRA `(.L_x_15) ;  /* 0x00000000000c0947 */ /* 0x000ff40003800000 */
[----:B------:R-:W-:-:S14]  /*0d80*/  DSETP.NEU.AND P0, PT, R44, +INF , PT ;  /* 0x7ff000002c00742a */ /* 0x000fdc0003f0d000 */
[----:B------:R-:W-:Y:S02]  /*0d90*/  @!P0 IMAD.MOV.U32 R14, RZ, RZ, 0x0 ;  /* 0x00000000ff0e8424 */ /* 0x000fe400078e00ff */
[----:B------:R-:W-:-:S07]  /*0da0*/  @!P0 IMAD.MOV.U32 R15, RZ, RZ, 0x7ff00000 ;  /* 0x7ff00000ff0f8424 */ /* 0x000fce00078e00ff */
.L_x_15:
[----:B------:R-:W-:Y:S05]  /*0db0*/  BSYNC.RECONVERGENT B1 ;  /* 0x0000000000017941 */ /* 0x000fea0003800200 */
.L_x_14:
[----:B------:R-:W-:Y:S01]  /*0dc0*/  FSEL R15, R15, 1.875, P1 ;  /* 0x3ff000000f0f7808 */ /* 0x000fe20000800000 */
[----:B------:R-:W-:Y:S01]  /*0dd0*/  IMAD.MOV.U32 R16, RZ, RZ, 0x1 ;  /* 0x00000001ff107424 */ /* 0x000fe200078e00ff */
[----:B------:R-:W-:Y:S01]  /*0de0*/  FSEL R14, R14, RZ, P1 ;  /* 0x000000ff0e0e7208 */ /* 0x000fe20000800000 */
[----:B------:R-:W-:Y:S01]  /*0df0*/  UMOV UR14, 0xf4deae16 ;  /* 0xf4deae16000e7882 */ /* 0x000fe20000000000 */
[----:B------:R-:W0:Y:S01]  /*0e00*/  MUFU.RCP64H R17, R15 ;  /* 0x0000000f00117308 */ /* 0x000e220000001800 */
[----:B------:R-:W-:Y:S01]  /*0e10*/  UMOV UR15, 0x3dd25868 ;  /* 0x3dd25868000f7882 */ /* 0x000fe20000000000 */
[----:B------:R-:W-:Y:S01]  /*0e20*/  BSSY.RECONVERGENT B1, `(.L_x_16) ;  /* 0x0000015000017945 */ /* 0x000fe20003800200 */
[----:B------:R-:W-:-:S08]  /*0e30*/  DMUL R12, R12, UR14 ;  /* 0x0000000e0c0c7c28 */ /* 0x000fd00008000000 */
[----:B------:R-:W-:Y:S02]  /*0e40*/  DMUL R48, R48, R12 ;  /* 0x0000000c30307228 */ /* 0x000fe40000000000 */
[----:B0-----:R-:W-:-:S08]  /*0e50*/  DFMA R20, -R14, R16, 1 ;  /* 0x3ff000000e14742b */ /* 0x001fd00000000110 */
[----:B------:R-:W-:Y:S01]  /*0e60*/  FSETP.GEU.AND P1, PT, |R49|, 6.5827683646048100446e-37, PT ;  /* 0x036000003100780b */ /* 0x000fe20003f2e200 */
[----:B------:R-:W-:-:S08]  /*0e70*/  DFMA R20, R20, R20, R20 ;  /* 0x000000141414722b */ /* 0x000fd00000000014 */
[----:B------:R-:W-:-:S08]  /*0e80*/  DFMA R20, R16, R20, R16 ;  /* 0x000000141014722b */ /* 0x000fd00000000010 */
[----:B------:R-:W-:-:S08]  /*0e90*/  DFMA R16, -R14, R20, 1 ;  /* 0x3ff000000e10742b */ /* 0x000fd00000000114 */
[----:B------:R-:W-:-:S08]  /*0ea0*/  DFMA R16, R20, R16, R20 ;  /* 0x000000101410722b */ /* 0x000fd00000000014 */
[----:B------:R-:W-:-:S08]  /*0eb0*/  DMUL R20, R48, R16 ;  /* 0x0000001030147228 */ /* 0x000fd00000000000 */
[----:B------:R-:W-:-:S08]  /*0ec0*/  DFMA R22, -R14, R20, R48 ;  /* 0x000000140e16722b */ /* 0x000fd00000000130 */
[----:B------:R-:W-:-:S10]  /*0ed0*/  DFMA R16, R16, R22, R20 ;  /* 0x000000161010722b */ /* 0x000fd40000000014 */
[----:B------:R-:W-:-:S05]  /*0ee0*/  FFMA R20, RZ, R15, R17 ;  /* 0x0000000fff147223 */ /* 0x000fca0000000011 */
[----:B------:R-:W-:-:S13]  /*0ef0*/  FSETP.GT.AND P0, PT, |R20|, 1.469367938527859385e-39, PT ;  /* 0x001000001400780b */ /* 0x000fda0003f04200 */
[----:B------:R-:W-:Y:S05]  /*0f00*/  @P0 BRA P1, `(.L_x_17) ;  /* 0x0000000000180947 */ /* 0x000fea0000800000 */
[----:B------:R-:W-:Y:S01]  /*0f10*/  IMAD.MOV.U32 R20, RZ, RZ, R48 ;  /* 0x000000ffff147224 */ /* 0x000fe200078e0030 */
[----:B------:R-:W-:Y:S01]  /*0f20*/  MOV R44, 0xf70 ;  /* 0x00000f70002c7802 */ /* 0x000fe20000000f00 */
[----:B------:R-:W-:Y:S02]  /*0f30*/  IMAD.MOV.U32 R21, RZ, RZ, R49 ;  /* 0x000000ffff157224 */ /* 0x000fe400078e0031 */
[----:B------:R-:W-:Y:S02]  /*0f40*/  IMAD.MOV.U32 R16, RZ, RZ, R14 ;  /* 0x000000ffff107224 */ /* 0x000fe400078e000e */
[----:B------:R-:W-:-:S07]  /*0f50*/  IMAD.MOV.U32 R17, RZ, RZ, R15 ;  /* 0x000000ffff117224 */ /* 0x000fce00078e000f */
[----:B------:R-:W-:Y:S05]  /*0f60*/  CALL.REL.NOINC `($__internal_0_$__cuda_sm20_div_rn_f64_full) ;  /* 0x0000000800987944 */ /* 0x000fea0003c00000 */
.L_x_17:
[----:B------:R-:W-:Y:S05]  /*0f70*/  BSYNC.RECONVERGENT B1 ;  /* 0x0000000000017941 */ /* 0x000fea0003800200 */
.L_x_16:
[----:B------:R-:W0:Y:S01]  /*0f80*/  MUFU.RCP64H R21, R15 ;  /* 0x0000000f00157308 */ /* 0x000e220000001800 */
[----:B------:R-:W-:Y:S01]  /*0f90*/  IMAD.MOV.U32 R20, RZ, RZ, 0x1 ;  /* 0x00000001ff147424 */ /* 0x000fe200078e00ff */
[----:B------:R-:W-:Y:S01]  /*0fa0*/  BSSY.RECONVERGENT B1, `(.L_x_18) ;  /* 0x0000015000017945 */ /* 0x000fe20003800200 */
[----:B------:R-:W-:-:S04]  /*0fb0*/  DADD R32, R32, R16 ;  /* 0x0000000020207229 */ /* 0x000fc80000000010 */
[----:B0-----:R-:W-:-:S08]  /*0fc0*/  DFMA R22, -R14, R20, 1 ;  /* 0x3ff000000e16742b */ /* 0x001fd00000000114 */
[----:B------:R-:W-:-:S08]  /*0fd0*/  DFMA R22, R22, R22, R22 ;  /* 0x000000161616722b */ /* 0x000fd00000000016 */
[----:B------:R-:W-:Y:S02]  /*0fe0*/  DFMA R22, R20, R22, R20 ;  /* 0x000000161416722b */ /* 0x000fe40000000014 */
[----:B------:R-:W-:-:S06]  /*0ff0*/  DMUL R20, R18, R12 ;  /* 0x0000000c12147228 */ /* 0x000fcc0000000000 */
[----:B------:R-:W-:-:S04]  /*1000*/  DFMA R24, -R14, R22, 1 ;  /* 0x3ff000000e18742b */ /* 0x000fc80000000116 */
[----:B------:R-:W-:-:S04]  /*1010*/  FSETP.GEU.AND P1, PT, |R21|, 6.5827683646048100446e-37, PT ;  /* 0x036000001500780b */ /* 0x000fc80003f2e200 */
        /* <DEDUP_REMOVED lines=9> */
[----:B------:R-:W-:-:S07]  /*10b0*/  IMAD.MOV.U32 R17, RZ, RZ, R15 ;  /* 0x000000ffff117224 */ /* 0x000fce00078e000f */
[----:B------:R-:W-:Y:S05]  /*10c0*/  CALL.REL.NOINC `($__internal_0_$__cuda_sm20_div_rn_f64_full) ;  /* 0x0000000800407944 */ /* 0x000fea0003c00000 */
[----:B------:R-:W-:Y:S02]  /*10d0*/  IMAD.MOV.U32 R18, RZ, RZ, R16 ;  /* 0x000000ffff127224 */ /* 0x000fe400078e0010 */
[----:B------:R-:W-:-:S07]  /*10e0*/  IMAD.MOV.U32 R19, RZ, RZ, R17 ;  /* 0x000000ffff137224 */ /* 0x000fce00078e0011 */
.L_x_19:
[----:B------:R-:W-:Y:S05]  /*10f0*/  BSYNC.RECONVERGENT B1 ;  /* 0x0000000000017941 */ /* 0x000fea0003800200 */
.L_x_18:
[----:B------:R-:W0:Y:S01]  /*1100*/  MUFU.RCP64H R17, R15 ;  /* 0x0000000f00117308 */ /* 0x000e220000001800 */
[----:B------:R-:W-:Y:S01]  /*1110*/  IMAD.MOV.U32 R16, RZ, RZ, 0x1 ;  /* 0x00000001ff107424 */ /* 0x000fe200078e00ff */
[----:B------:R-:W-:Y:S01]  /*1120*/  DMUL R46, R46, R12 ;  /* 0x0000000c2e2e7228 */ /* 0x000fe20000000000 */
[----:B------:R-:W-:Y:S01]  /*1130*/  BSSY.RECONVERGENT B1, `(.L_x_20) ;  /* 0x0000016000017945 */ /* 0x000fe20003800200 */
[----:B------:R-:W-:-:S08]  /*1140*/  DADD R30, R30, R18 ;  /* 0x000000001e1e7229 */ /* 0x000fd00000000012 */
[----:B------:R-:W-:Y:S01]  /*1150*/  FSETP.GEU.AND P1, PT, |R47|, 6.5827683646048100446e-37, PT ;  /* 0x036000002f00780b */ /* 0x000fe20003f2e200 */
[----:B0-----:R-:W-:-:S08]  /*1160*/  DFMA R20, -R14, R16, 1 ;  /* 0x3ff000000e14742b */ /* 0x001fd00000000110 */
        /* <DEDUP_REMOVED lines=16> */
[----:B------:R-:W-:Y:S02]  /*1270*/  IMAD.MOV.U32 R12, RZ, RZ, R16 ;  /* 0x000000ffff0c7224 */ /* 0x000fe400078e0010 */
[----:B------:R-:W-:-:S07]  /*1280*/  IMAD.MOV.U32 R13, RZ, RZ, R17 ;  /* 0x000000ffff0d7224 */ /* 0x000fce00078e0011 */
.L_x_21:
[----:B------:R-:W-:Y:S05]  /*1290*/  BSYNC.RECONVERGENT B1 ;  /* 0x0000000000017941 */ /* 0x000fea0003800200 */
.L_x_20:
[----:B------:R-:W-:-:S11]  /*12a0*/  DADD R28, R28, R12 ;  /* 0x000000001c1c7229 */ /* 0x000fd6000000000c */
.L_x_7:
[----:B-1----:R-:W-:Y:S05]  /*12b0*/  BSYNC.RECONVERGENT B0 ;  /* 0x0000000000007941 */ /* 0x002fea0003800200 */
.L_x_6:
[----:B------:R-:W-:Y:S02]  /*12c0*/  VIADD R9, R9, 0x20 ;  /* 0x0000002009097836 */ /* 0x000fe40000000000 */
[----:B------:R-:W-:Y:S02]  /*12d0*/  VIADD R10, R10, 0x20 ;  /* 0x000000200a0a7836 */ /* 0x000fe40000000000 */
[----:B------:R-:W-:Y:S01]  /*12e0*/  VIADD R8, R8, 0x200 ;  /* 0x0000020008087836 */ /* 0x000fe20000000000 */
[----:B------:R-:W-:Y:S06]  /*12f0*/  BRA.U UP0, `(.L_x_22) ;  /* 0xfffffff100e47547 */ /* 0x000fec000b83ffff */
[----:B------:R-:W-:Y:S02]  /*1300*/  DMUL R32, R32, 60 ;  /* 0x404e000020207828 */ /* 0x000fe40000000000 */
[----:B------:R-:W-:Y:S02]  /*1310*/  DMUL R30, R30, 60 ;  /* 0x404e00001e1e7828 */ /* 0x000fe40000000000 */
[----:B------:R-:W-:-:S11]  /*1320*/  DMUL R28, R28, 60 ;  /* 0x404e00001c1c7828 */ /* 0x000fd60000000000 */
.L_x_4:
[----:B0-----:R-:W0:Y:S01]  /*1330*/  S2R R3, SR_CgaCtaId ;  /* 0x0000000000037919 */ /* 0x001e220000008800 */
[----:B------:R-:W-:Y:S01]  /*1340*/  MOV R2, 0x400 ;  /* 0x0000040000027802 */ /* 0x000fe20000000f00 */
[----:B------:R-:W-:Y:S01]  /*1350*/  IMAD R13, R5, UR9, R0 ;  /* 0x00000009050d7c24 */ /* 0x000fe2000f8e0200 */
[----:B------:R-:W2:Y:S02]  /*1360*/  LDCU UR4, c[0x0][0x364] ;  /* 0x00006c80ff0477ac */ /* 0x000ea40008000800 */
[----:B--2---:R-:W-:Y:S01]  /*1370*/  UISETP.GE.U32.AND UP0, UPT, UR4, 0x2, UPT ;  /* 0x000000020400788c */ /* 0x004fe2000bf06070 */
[----:B0-----:R-:W-:-:S05]  /*1380*/  LEA R16, R3, R2, 0x18 ;  /* 0x0000000203107211 */ /* 0x001fca00078ec0ff */
[----:B------:R-:W-:-:S05]  /*1390*/  IMAD R13, R13, 0x18, R16 ;  /* 0x000000180d0d7824 */ /* 0x000fca00078e0210 */
[----:B------:R0:W-:Y:S04]  /*13a0*/  STS.64 [R13+0x800], R32 ;  /* 0x000800200d007388 */ /* 0x0001e80000000a00 */
[----:B------:R0:W-:Y:S04]  /*13b0*/  STS.64 [R13+0x808], R30 ;  /* 0x0008081e0d007388 */ /* 0x0001e80000000a00 */
[----:B------:R0:W-:Y:S01]  /*13c0*/  STS.64 [R13+0x810], R28 ;  /* 0x0008101c0d007388 */ /* 0x0001e20000000a00 */
[----:B------:R-:W-:Y:S06]  /*13d0*/  BAR.SYNC.DEFER_BLOCKING 0x0 ;  /* 0x0000000000007b1d */ /* 0x000fec0000010000 */
[----:B------:R-:W-:Y:S05]  /*13e0*/  BRA.U !UP0, `(.L_x_23) ;  /* 0x0000000108647547 */ /* 0x000fea000b800000 */
[----:B------:R-:W-:-:S07]  /*13f0*/  IMAD.MOV.U32 R12, RZ, RZ, 0x2 ;  /* 0x00000002ff0c7424 */ /* 0x000fce00078e00ff */
.L_x_26:
[----:B------:R-:W-:Y:S01]  /*1400*/  VIADD R2, R12, 0xffffffff ;  /* 0xffffffff0c027836 */ /* 0x000fe20000000000 */
[----:B------:R-:W-:Y:S04]  /*1410*/  BSSY.RECONVERGENT B0, `(.L_x_24) ;  /* 0x0000012000007945 */ /* 0x000fe80003800200 */
[----:B------:R-:W-:-:S13]  /*1420*/  LOP3.LUT P0, RZ, R2, R5, RZ, 0xc0, !PT ;  /* 0x0000000502ff7212 */ /* 0x000fda000780c0ff */
[----:B--2---:R-:W-:Y:S05]  /*1430*/  @P0 BRA `(.L_x_25) ;  /* 0x00000000003c0947 */ /* 0x004fea0003800000 */
[----:B------:R-:W-:Y:S01]  /*1440*/  LEA.HI R3, R12, R5, RZ, 0x1f ;  /* 0x000000050c037211 */ /* 0x000fe200078ff8ff */
[----:B-1----:R-:W-:Y:S04]  /*1450*/  LDS.64 R6, [R13+0x800] ;  /* 0x000800000d067984 */ /* 0x002fe80000000a00 */
[----:B------:R-:W-:Y:S01]  /*1460*/  IMAD R3, R3, UR9, R0 ;  /* 0x0000000903037c24 */ /* 0x000fe2000f8e0200 */
[----:B------:R-:W-:Y:S03]  /*1470*/  LDS.64 R8, [R13+0x808] ;  /* 0x000808000d087984 */ /* 0x000fe60000000a00 */
[----:B------:R-:W-:Y:S01]  /*1480*/  IMAD R14, R3, 0x18, R16 ;  /* 0x00000018030e7824 */ /* 0x000fe200078e0210 */
[----:B------:R-:W-:Y:S04]  /*1490*/  LDS.64 R10, [R13+0x810] ;  /* 0x000810000d0a7984 */ /* 0x000fe80000000a00 */
[----:B------:R-:W1:Y:S02]  /*14a0*/  LDS.64 R2, [R14+0x800] ;  /* 0x000800000e027984 */ /* 0x000e640000000a00 */
[----:B-1----:R-:W-:-:S07]  /*14b0*/  DADD R2, R2, R6 ;  /* 0x0000000002027229 */ /* 0x002fce0000000006 */
[----:B------:R-:W-:Y:S04]  /*14c0*/  STS.64 [R13+0x800], R2 ;  /* 0x000800020d007388 */ /* 0x000fe80000000a00 */
[----:B------:R-:W1:Y:S02]  /*14d0*/  LDS.64 R6, [R14+0x808] ;  /* 0x000808000e067984 */ /* 0x000e640000000a00 */
[----:B-1----:R-:W-:-:S07]  /*14e0*/  DADD R6, R6, R8 ;  /* 0x0000000006067229 */ /* 0x002fce0000000008 */
[----:B------:R-:W-:Y:S04]  /*14f0*/  STS.64 [R13+0x808], R6 ;  /* 0x000808060d007388 */ /* 0x000fe80000000a00 */
[----:B------:R-:W1:Y:S02]  /*1500*/  LDS.64 R8, [R14+0x810] ;  /* 0x000810000e087984 */ /* 0x000e640000000a00 */
[----:B-1----:R-:W-:-:S07]  /*1510*/  DADD R8, R8, R10 ;  /* 0x0000000008087229 */ /* 0x002fce000000000a */
[----:B------:R2:W-:Y:S04]  /*1520*/  STS.64 [R13+0x810], R8 ;  /* 0x000810080d007388 */ /* 0x0005e80000000a00 */
.L_x_25:
[----:B------:R-:W-:Y:S05]  /*1530*/  BSYNC.RECONVERGENT B0 ;  /* 0x0000000000007941 */ /* 0x000fea0003800200 */
.L_x_24:
[----:B------:R-:W-:Y:S01]  /*1540*/  IMAD.SHL.U32 R12, R12, 0x2, RZ ;  /* 0x000000020c0c7824 */ /* 0x000fe200078e00ff */
[----:B------:R-:W-:Y:S04]  /*1550*/  BAR.SYNC.DEFER_BLOCKING 0x0 ;  /* 0x0000000000007b1d */ /* 0x000fe80000010000 */
[----:B------:R-:W-:-:S13]  /*1560*/  ISETP.GT.U32.AND P0, PT, R12, UR4, PT ;  /* 0x000000040c007c0c */ /* 0x000fda000bf04070 */
[----:B------:R-:W-:Y:S05]  /*1570*/  @!P0 BRA `(.L_x_26) ;  /* 0xfffffffc00a08947 */ /* 0x000fea000383ffff */
.L_x_23:
[----:B------:R-:W3:Y:S01]  /*1580*/  LDCU UR4, c[0x0][0x388] ;  /* 0x00007100ff0477ac */ /* 0x000ee20008000800 */
[----:B------:R-:W-:Y:S01]  /*1590*/  VIADD R15, R0, UR9 ;  /* 0x00000009000f7c36 */ /* 0x000fe20008000000 */
[----:B------:R-:W-:Y:S01]  /*15a0*/  BSSY.RECONVERGENT B0, `(.L_x_27) ;  /* 0x000001a000007945 */ /* 0x000fe20003800200 */
[C---:B------:R-:W-:Y:S02]  /*15b0*/  LOP3.LUT P1, RZ, R4.reuse, R5, RZ, 0xfc, !PT ;  /* 0x0000000504ff7212 */ /* 0x040fe4000782fcff */
[----:B------:R-:W-:Y:S01]  /*15c0*/  IMAD R15, R15, 0x18, R16 ;  /* 0x000000180f0f7824 */ /* 0x000fe200078e0210 */
[----:B---3--:R-:W-:-:S04]  /*15d0*/  ISETP.GE.AND P0, PT, R4, UR4, PT ;  /* 0x0000000404007c0c */ /* 0x008fc8000bf06270 */
[----:B------:R-:W-:-:S13]  /*15e0*/  ISETP.GT.U32.OR P0, PT, R5, 0x2, P0 ;  /* 0x000000020500780c */ /* 0x000fda0000704470 */
[----:B------:R-:W-:Y:S05]  /*15f0*/  @P0 BRA `(.L_x_28) ;  /* 0x0000000000500947 */ /* 0x000fea0003800000 */
[----:B------:R-:W3:Y:S01]  /*1600*/  LDC.64 R2, c[0x0][0x390] ;  /* 0x0000e400ff027b82 */ /* 0x000ee20000000a00 */
[----:B------:R-:W-:Y:S01]  /*1610*/  IMAD R0, R0, 0x3, R5 ;  /* 0x0000000300007824 */ /* 0x000fe200078e0205 */
[----:B-----5:R-:W-:Y:S04]  /*1620*/  STS.64 [R15+0x800], R38 ;  /* 0x000800260f007388 */ /* 0x020fe80000000a00 */
[----:B------:R-:W-:Y:S04]  /*1630*/  STS.64 [R15+0x808], R36 ;  /* 0x000808240f007388 */ /* 0x000fe80000000a00 */
[----:B------:R-:W-:Y:S01]  /*1640*/  STS.64 [R15+0x810], R34 ;  /* 0x000810220f007388 */ /* 0x000fe20000000a00 */
[----:B0-2---:R-:W-:Y:S01]  /*1650*/  IMAD R13, R5, 0x8, R15 ;  /* 0x00000008050d7824 */ /* 0x005fe200078e020f */
[----:B------:R-:W0:Y:S01]  /*1660*/  LDC.64 R10, c[0x0][0x398] ;  /* 0x0000e600ff0a7b82 */ /* 0x000e220000000a00 */
[----:B---3--:R-:W-:-:S03]  /*1670*/  IMAD.WIDE R2, R4, 0x40, R2 ;  /* 0x0000004004027825 */ /* 0x008fc600078e0202 */
[----:B------:R-:W-:Y:S01]  /*1680*/  LDS.64 R8, [R13+0x800] ;  /* 0x000800000d087984 */ /* 0x000fe20000000a00 */
[----:B------:R-:W-:-:S06]  /*1690*/  IMAD.WIDE.U32 R2, R5, 0x8, R2 ;  /* 0x0000000805027825 */ /* 0x000fcc00078e0002 */
[----:B------:R-:W2:Y:S01]  /*16a0*/  LDG.E.64 R2, desc[UR10][R2.64+0x18] ;  /* 0x0000180a02027981 */ /* 0x000ea2000c1e1b00 */
[----:B------:R-:W-:-:S05]  /*16b0*/  IMAD R0, R0, 0x8, R16 ;  /* 0x0000000800007824 */ /* 0x000fca00078e0210 */
[----:B-1----:R-:W2:Y:S02]  /*16c0*/  LDS.64 R6, [R0+0x800] ;  /* 0x0008000000067984 */ /* 0x002ea40000000a00 */
[----:B--2---:R-:W-:Y:S01]  /*16d0*/  DADD R6, R2, R6 ;  /* 0x0000000002067229 */ /* 0x004fe20000000006 */
[----:B0-----:R-:W-:-:S07]  /*16e0*/  IMAD.WIDE R2, R4, 0x40, R10 ;  /* 0x0000004004027825 */ /* 0x001fce00078e020a */
[----:B------:R-:W-:Y:S01]  /*16f0*/  DFMA R8, R6, 60, R8 ;  /* 0x404e00000608782b */ /* 0x000fe20000000008 */
[----:B------:R-:W-:-:S05]  /*1700*/  IMAD.WIDE.U32 R2, R5, 0x8, R2 ;  /* 0x0000000805027825 */ /* 0x000fca00078e0002 */
[----:B------:R3:W-:Y:S04]  /*1710*/  STG.E.64 desc[UR10][R2.64+0x18], R6 ;  /* 0x0000180602007986 */ /* 0x0007e8000c101b0a */
[----:B------:R3:W-:Y:S04]  /*1720*/  STS.64 [R13+0x800], R8 ;  /* 0x000800080d007388 */ /* 0x0007e80000000a00 */
[----:B------:R3:W-:Y:S02]  /*1730*/  STG.E.64 desc[UR10][R2.64], R8 ;  /* 0x0000000802007986 */ /* 0x0007e4000c101b0a */
.L_x_28:
[----:B------:R-:W-:Y:S05]  /*1740*/  BSYNC.RECONVERGENT B0 ;  /* 0x0000000000007941 */ /* 0x000fea0003800200 */
.L_x_27:
[----:B------:R-:W-:Y:S06]  /*1750*/  BAR.SYNC.DEFER_BLOCKING 0x0 ;  /* 0x0000000000007b1d */ /* 0x000fec0000010000 */
[----:B------:R-:W-:Y:S05]  /*1760*/  @P1 EXIT ;  /* 0x000000000000194d */ /* 0x000fea0003800000 */
[----:B---3--:R-:W3:Y:S02]  /*1770*/  LDC.64 R2, c[0x0][0x390] ;  /* 0x0000e400ff027b82 */ /* 0x008ee40000000a00 */
[----:B---3--:R-:W3:Y:S02]  /*1780*/  LDG.E.64 R2, desc[UR10][R2.64+0x70] ;  /* 0x0000700a02027981 */ /* 0x008ee4000c1e1b00 */
[----:B---3--:R-:W-:-:S14]  /*1790*/  DSETP.NEU.AND P0, PT, R2, RZ, PT ;  /* 0x000000ff0200722a */ /* 0x008fdc0003f0d000 */
[----:B------:R-:W-:Y:S05]  /*17a0*/  @!P0 BRA `(.L_x_29) ;  /* 0x0000000000708947 */ /* 0x000fea0003800000 */
[----:B-1----:R-:W-:Y:S01]  /*17b0*/  LDS.64 R6, [R15+0x808] ;  /* 0x000808000f067984 */ /* 0x002fe20000000a00 */
[----:B------:R-:W1:Y:S03]  /*17c0*/  LDCU UR5, c[0x0][0x380] ;  /* 0x00007000ff0577ac */ /* 0x000e660008000800 */
[----:B--2---:R-:W2:Y:S01]  /*17d0*/  LDS.64 R8, [R15+0x820] ;  /* 0x000820000f087984 */ /* 0x004ea20000000a00 */
[----:B------:R-:W-:-:S03]  /*17e0*/  UMOV UR4, 0x3c ;  /* 0x0000003c00047882 */ /* 0x000fc60000000000 */
[----:B------:R-:W-:Y:S04]  /*17f0*/  LDS.64 R2, [R15+0x800] ;  /* 0x000800000f027984 */ /* 0x000fe80000000a00 */
[----:B------:R-:W3:Y:S04]  /*1800*/  LDS.64 R4, [R15+0x818] ;  /* 0x000818000f047984 */ /* 0x000ee80000000a00 */
[----:B------:R-:W-:Y:S01]  /*1810*/  LDS.64 R10, [R15+0x810] ;  /* 0x000810000f0a7984 */ /* 0x000fe20000000a00 */
[----:B-1----:R-:W-:-:S03]  /*1820*/  UIMAD UR4, UR5, UR4, 0x3c ;  /* 0x0000003c050474a4 */ /* 0x002fc6000f8e0204 */
[----:B0-----:R-:W0:Y:S01]  /*1830*/  LDS.64 R12, [R15+0x828] ;  /* 0x000828000f0c7984 */ /* 0x001e220000000a00 */
[----:B--2---:R-:W-:-:S05]  /*1840*/  DADD R6, R6, -R8 ;  /* 0x0000000006067229 */ /* 0x004fca0000000808 */
[----:B------:R-:W1:Y:S01]  /*1850*/  I2F.F64 R8, UR4 ;  /* 0x0000000400087d12 */ /* 0x000e620008201c00 */
[----:B---3--:R-:W-:Y:S02]  /*1860*/  DADD R2, R2, -R4 ;  /* 0x0000000002027229 */ /* 0x008fe40000000804 */
[----:B------:R-:W-:Y:S02]  /*1870*/  DMUL R6, R6, R6 ;  /* 0x0000000606067228 */ /* 0x000fe40000000000 */
[----:B0-----:R-:W-:-:S06]  /*1880*/  DADD R10, R10, -R12 ;  /* 0x000000000a0a7229 */ /* 0x001fcc000000080c */
[----:B------:R-:W-:Y:S02]  /*1890*/  DFMA R6, R2, R2, R6 ;  /* 0x000000020206722b */ /* 0x000fe40000000006 */
[----:B-1----:R-:W-:-:S06]  /*18a0*/  DMUL R2, R8, 1000000 ;  /* 0x412e848008027828 */ /* 0x002fcc0000000000 */
[----:B------:R-:W-:Y:S02]  /*18b0*/  DFMA R6, R10, R10, R6 ;  /* 0x0000000a0a06722b */ /* 0x000fe40000000006 */
[----:B------:R-:W-:-:S08]  /*18c0*/  DMUL R2, R2, R2 ;  /* 0x0000000202027228 */ /* 0x000fd00000000000 */
[----:B------:R-:W-:-:S14]  /*18d0*/  DSETP.GEU.AND P0, PT, R6, R2, PT ;  /* 0x000000020600722a */ /* 0x000fdc0003f0e000 */
[----:B------:R-:W-:Y:S05]  /*18e0*/  @P0 EXIT ;  /* 0x000000000000094d */ /* 0x000fea0003800000 */
[----:B------:R-:W0:Y:S01]  /*18f0*/  LDC.64 R2, c[0x0][0x3a0] ;  /* 0x0000e800ff027b82 */ /* 0x000e220000000a00 */
[----:B------:R-:W-:Y:S02]  /*1900*/  IMAD.MOV.U32 R4, RZ, RZ, 0x0 ;  /* 0x00000000ff047424 */ /* 0x000fe400078e00ff */
[----:B------:R-:W-:-:S05]  /*1910*/  IMAD.MOV.U32 R5, RZ, RZ, 0x408f4000 ;  /* 0x408f4000ff057424 */ /* 0x000fca00078e00ff */
[----:B------:R-:W1:Y:S01]  /*1920*/  LDC.64 R6, c[0x0][0x398] ;  /* 0x0000e600ff067b82 */ /* 0x000e620000000a00 */
[----:B------:R-:W-:-:S07]  /*1930*/  DFMA R8, R8, R4, 100000 ;  /* 0x40f86a000808742b */ /* 0x000fce0000000004 */
[----:B0-----:R-:W-:Y:S04]  /*1940*/  STG.E.64 desc[UR10][R2.64], R8 ;  /* 0x0000000802007986 */ /* 0x001fe8000c101b0a */
[----:B-1----:R-:W-:Y:S01]  /*1950*/  STG.E.64 desc[UR10][R6.64+0x70], RZ ;  /* 0x000070ff06007986 */ /* 0x002fe2000c101b0a */
[----:B------:R-:W-:Y:S05]  /*1960*/  EXIT ;  /* 0x000000000000794d */ /* 0x000fea0003800000 */
.L_x_29:
[----:B------:R-:W3:Y:S02]  /*1970*/  LDC.64 R4, c[0x0][0x398] ;  /* 0x0000e600ff047b82 */ /* 0x000ee40000000a00 */
[----:B---3--:R-:W3:Y:S02]  /*1980*/  LDG.E.64 R2, desc[UR10][R4.64+0x70] ;  /* 0x0000700a04027981 */ /* 0x008ee4000c1e1b00 */
[----:B---3--:R-:W-:-:S14]  /*1990*/  DSETP.NEU.AND P0, PT, R2, RZ, PT ;  /* 0x000000ff0200722a */ /* 0x008fdc0003f0d000 */
[----:B------:R-:W-:Y:S05]  /*19a0*/  @!P0 EXIT ;  /* 0x000000000000894d */ /* 0x000fea0003800000 */
[----:B------:R-:W-:Y:S01]  /*19b0*/  STG.E.64 desc[UR10][R4.64+0x70], RZ ;  /* 0x000070ff04007986 */ /* 0x000fe2000c101b0a */
[----:B------:R-:W-:Y:S05]  /*19c0*/  EXIT ;  /* 0x000000000000794d */ /* 0x000fea0003800000 */
        .weak           $__internal_0_$__cuda_sm20_div_rn_f64_full
        .type           $__internal_0_$__cuda_sm20_div_rn_f64_full,@function
        .size           $__internal_0_$__cuda_sm20_div_rn_f64_full,($_Z15kernel_problem3iiiiP4BodyS0_PhS1_$__internal_accurate_pow - $__internal_0_$__cuda_sm20_div_rn_f64_full)
$__internal_0_$__cuda_sm20_div_rn_f64_full:
[C---:B------:R-:W-:Y:S01]  /*19d0*/  FSETP.GEU.AND P0, PT, |R17|.reuse, 1.469367938527859385e-39, PT ;  /* 0x001000001100780b */ /* 0x040fe20003f0e200 */
[----:B------:R-:W-:Y:S01]  /*19e0*/  IMAD.MOV.U32 R22, RZ, RZ, 0x1 ;  /* 0x00000001ff167424 */ /* 0x000fe200078e00ff */
[----:B------:R-:W-:Y:S01]  /*19f0*/  LOP3.LUT R42, R17, 0x800fffff, RZ, 0xc0, !PT ;  /* 0x800fffff112a7812 */ /* 0x000fe200078ec0ff */
[----:B------:R-:W-:Y:S01]  /*1a00*/  IMAD.MOV.U32 R48, RZ, RZ, 0x1ca00000 ;  /* 0x1ca00000ff307424 */ /* 0x000fe200078e00ff */
[C---:B------:R-:W-:Y:S01]  /*1a10*/  FSETP.GEU.AND P3, PT, |R21|.reuse, 1.469367938527859385e-39, PT ;  /* 0x001000001500780b */ /* 0x040fe20003f6e200 */
[----:B------:R-:W-:Y:S01]  /*1a20*/  BSSY.RECONVERGENT B2, `(.L_x_30) ;  /* 0x0000052000027945 */ /* 0x000fe20003800200 */
[----:B------:R-:W-:Y:S01]  /*1a30*/  LOP3.LUT R43, R42, 0x3ff00000, RZ, 0xfc, !PT ;  /* 0x3ff000002a2b7812 */ /* 0x000fe200078efcff */
[----:B------:R-:W-:Y:S01]  /*1a40*/  IMAD.MOV.U32 R42, RZ, RZ, R16 ;  /* 0x000000ffff2a7224 */ /* 0x000fe200078e0010 */
[----:B------:R-:W-:Y:S02]  /*1a50*/  LOP3.LUT R45, R21, 0x7ff00000, RZ, 0xc0, !PT ;  /* 0x7ff00000152d7812 */ /* 0x000fe400078ec0ff */
[----:B------:R-:W-:-:S03]  /*1a60*/  LOP3.LUT R50, R17, 0x7ff00000, RZ, 0xc0, !PT ;  /* 0x7ff0000011327812 */ /* 0x000fc600078ec0ff */
[----:B------:R-:W-:Y:S01]  /*1a70*/  @!P0 DMUL R42, R16, 8.98846567431157953865e+307 ;  /* 0x7fe00000102a8828 */ /* 0x000fe20000000000 */
[----:B------:R-:W-:-:S03]  /*1a80*/  ISETP.GE.U32.AND P1, PT, R45, R50, PT ;  /* 0x000000322d00720c */ /* 0x000fc60003f26070 */
[----:B------:R-:W-:Y:S02]  /*1a90*/  @!P3 LOP3.LUT R26, R17, 0x7ff00000, RZ, 0xc0, !PT ;  /* 0x7ff00000111ab812 */ /* 0x000fe400078ec0ff */
[----:B------:R-:W0:Y:S02]  /*1aa0*/  MUFU.RCP64H R23, R43 ;  /* 0x0000002b00177308 */ /* 0x000e240000001800 */
[----:B------:R-:W-:Y:S01]  /*1ab0*/  @!P3 ISETP.GE.U32.AND P4, PT, R45, R26, PT ;  /* 0x0000001a2d00b20c */ /* 0x000fe20003f86070 */
[----:B------:R-:W-:Y:S01]  /*1ac0*/  @!P3 IMAD.MOV.U32 R26, RZ, RZ, RZ ;  /* 0x000000ffff1ab224 */ /* 0x000fe200078e00ff */
[----:B------:R-:W-:Y:S02]  /*1ad0*/  @!P0 LOP3.LUT R50, R43, 0x7ff00000, RZ, 0xc0, !PT ;  /* 0x7ff000002b328812 */ /* 0x000fe400078ec0ff */
[----:B------:R-:W-:-:S04]  /*1ae0*/  @!P3 SEL R27, R48, 0x63400000, !P4 ;  /* 0x63400000301bb807 */ /* 0x000fc80006000000 */
[----:B------:R-:W-:-:S04]  /*1af0*/  @!P3 LOP3.LUT R27, R27, 0x80000000, R21, 0xf8, !PT ;  /* 0x800000001b1bb812 */ /* 0x000fc800078ef815 */
[----:B------:R-:W-:Y:S01]  /*1b00*/  @!P3 LOP3.LUT R27, R27, 0x100000, RZ, 0xfc, !PT ;  /* 0x001000001b1bb812 */ /* 0x000fe200078efcff */
[----:B0-----:R-:W-:-:S08]  /*1b10*/  DFMA R24, R22, -R42, 1 ;  /* 0x3ff000001618742b */ /* 0x001fd0000000082a */
[----:B------:R-:W-:-:S08]  /*1b20*/  DFMA R24, R24, R24, R24 ;  /* 0x000000181818722b */ /* 0x000fd00000000018 */
[----:B------:R-:W-:Y:S01]  /*1b30*/  DFMA R24, R22, R24, R22 ;  /* 0x000000181618722b */ /* 0x000fe20000000016 */
[----:B------:R-:W-:Y:S01]  /*1b40*/  SEL R23, R48, 0x63400000, !P1 ;  /* 0x6340000030177807 */ /* 0x000fe20004800000 */
[----:B------:R-:W-:-:S03]  /*1b50*/  IMAD.MOV.U32 R22, RZ, RZ, R20 ;  /* 0x000000ffff167224 */ /* 0x000fc600078e0014 */
[----:B------:R-:W-:-:S06]  /*1b60*/  LOP3.LUT R23, R23, 0x800fffff, R21, 0xf8, !PT ;  /* 0x800fffff17177812 */ /* 0x000fcc00078ef815 */
[----:B------:R-:W-:Y:S02]  /*1b70*/  @!P3 DFMA R22, R22, 2, -R26 ;  /* 0x400000001616b82b */ /* 0x000fe4000000081a */
[----:B------:R-:W-:-:S08]  /*1b80*/  DFMA R26, R24, -R42, 1 ;  /* 0x3ff00000181a742b */ /* 0x000fd0000000082a */
[----:B------:R-:W-:-:S08]  /*1b90*/  DFMA R24, R24, R26, R24 ;  /* 0x0000001a1818722b */ /* 0x000fd00000000018 */
[----:B------:R-:W-:-:S08]  /*1ba0*/  DMUL R26, R24, R22 ;  /* 0x00000016181a7228 */ /* 0x000fd00000000000 */
[----:B------:R-:W-:-:S08]  /*1bb0*/  DFMA R40, R26, -R42, R22 ;  /* 0x8000002a1a28722b */ /* 0x000fd00000000016 */
[----:B------:R-:W-:Y:S01]  /*1bc0*/  DFMA R40, R24, R40, R26 ;  /* 0x000000281828722b */ /* 0x000fe2000000001a */
[----:B------:R-:W-:Y:S01]  /*1bd0*/  IMAD.MOV.U32 R27, RZ, RZ, R45 ;  /* 0x000000ffff1b7224 */ /* 0x000fe200078e002d */
[----:B------:R-:W-:-:S05]  /*1be0*/  @!P3 LOP3.LUT R27, R23, 0x7ff00000, RZ, 0xc0, !PT ;  /* 0x7ff00000171bb812 */ /* 0x000fca00078ec0ff */
[----:B------:R-:W-:-:S05]  /*1bf0*/  VIADD R24, R27, 0xffffffff ;  /* 0xffffffff1b187836 */ /* 0x000fca0000000000 */
[----:B------:R-:W-:Y:S01]  /*1c00*/  ISETP.GT.U32.AND P0, PT, R24, 0x7feffffe, PT ;  /* 0x7feffffe1800780c */ /* 0x000fe20003f04070 */
[----:B------:R-:W-:-:S05]  /*1c10*/  VIADD R24, R50, 0xffffffff ;  /* 0xffffffff32187836 */ /* 0x000fca0000000000 */
[----:B------:R-:W-:-:S13]  /*1c20*/  ISETP.GT.U32.OR P0, PT, R24, 0x7feffffe, P0 ;  /* 0x7feffffe1800780c */ /* 0x000fda0000704470 */
[----:B------:R-:W-:Y:S05]  /*1c30*/  @P0 BRA `(.L_x_31) ;  /* 0x00000000006c0947 */ /* 0x000fea0003800000 */
[----:B------:R-:W-:-:S04]  /*1c40*/  LOP3.LUT R24, R17, 0x7ff00000, RZ, 0xc0, !PT ;  /* 0x7ff0000011187812 */ /* 0x000fc800078ec0ff */
[CC--:B------:R-:W-:Y:S02]  /*1c50*/  VIADDMNMX R20, R45.reuse, -R24.reuse, 0xb9600000, !PT ;  /* 0xb96000002d147446 */ /* 0x0c0fe40007800918 */
[----:B------:R-:W-:Y:S02]  /*1c60*/  ISETP.GE.U32.AND P0, PT, R45, R24, PT ;  /* 0x000000182d00720c */ /* 0x000fe40003f06070 */
[----:B------:R-:W-:Y:S02]  /*1c70*/  VIMNMX R20, PT, PT, R20, 0x46a00000, PT ;  /* 0x46a0000014147848 */ /* 0x000fe40003fe0100 */
[----:B------:R-:W-:-:S05]  /*1c80*/  SEL R21, R48, 0x63400000, !P0 ;  /* 0x6340000030157807 */ /* 0x000fca0004000000 */
[----:B------:R-:W-:Y:S02]  /*1c90*/  IMAD.IADD R26, R20, 0x1, -R21 ;  /* 0x00000001141a7824 */ /* 0x000fe400078e0a15 */
[----:B------:R-:W-:Y:S02]  /*1ca0*/  IMAD.MOV.U32 R20, RZ, RZ, RZ ;  /* 0x000000ffff147224 */ /* 0x000fe400078e00ff */
[----:B------:R-:W-:-:S06]  /*1cb0*/  VIADD R21, R26, 0x7fe00000 ;  /* 0x7fe000001a157836 */ /* 0x000fcc0000000000 */
[----:B------:R-:W-:-:S10]  /*1cc0*/  DMUL R24, R40, R20 ;  /* 0x0000001428187228 */ /* 0x000fd40000000000 */
[----:B------:R-:W-:-:S13]  /*1cd0*/  FSETP.GTU.AND P0, PT, |R25|, 1.469367938527859385e-39, PT ;  /* 0x001000001900780b */ /* 0x000fda0003f0c200 */
[----:B------:R-:W-:Y:S05]  /*1ce0*/  @P0 BRA `(.L_x_32) ;  /* 0x0000000000940947 */ /* 0x000fea0003800000 */
[----:B------:R-:W-:Y:S01]  /*1cf0*/  DFMA R22, R40, -R42, R22 ;  /* 0x8000002a2816722b */ /* 0x000fe20000000016 */
[----:B------:R-:W-:-:S09]  /*1d00*/  IMAD.MOV.U32 R20, RZ, RZ, RZ ;  /* 0x000000ffff147224 */ /* 0x000fd200078e00ff */
[C---:B------:R-:W-:Y:S02]  /*1d10*/  FSETP.NEU.AND P0, PT, R23.reuse, RZ, PT ;  /* 0x000000ff1700720b */ /* 0x040fe40003f0d000 */
[----:B------:R-:W-:-:S04]  /*1d20*/  LOP3.LUT R27, R23, 0x80000000, R17, 0x48, !PT ;  /* 0x80000000171b7812 */ /* 0x000fc800078e4811 */
[----:B------:R-:W-:-:S07]  /*1d30*/  LOP3.LUT R21, R27, R21, RZ, 0xfc, !PT ;  /* 0x000000151b157212 */ /* 0x000fce00078efcff */
[----:B------:R-:W-:Y:S05]  /*1d40*/  @!P0 BRA `(.L_x_32) ;  /* 0x00000000007c8947 */ /* 0x000fea0003800000 */
[----:B------:R-:W-:Y:S01]  /*1d50*/  IMAD.MOV R17, RZ, RZ, -R26 ;  /* 0x000000ffff117224 */ /* 0x000fe200078e0a1a */
[----:B------:R-:W-:Y:S01]  /*1d60*/  DMUL.RP R20, R40, R20 ;  /* 0x0000001428147228 */ /* 0x000fe20000008000 */
[----:B------:R-:W-:-:S06]  /*1d70*/  IMAD.MOV.U32 R16, RZ, RZ, RZ ;  /* 0x000000ffff107224 */ /* 0x000fcc00078e00ff */
[----:B------:R-:W-:-:S03]  /*1d80*/  DFMA R16, R24, -R16, R40 ;  /* 0x800000101810722b */ /* 0x000fc60000000028 */
[----:B------:R-:W-:-:S03]  /*1d90*/  LOP3.LUT R27, R21, R27, RZ, 0x3c, !PT ;  /* 0x0000001b151b7212 */ /* 0x000fc600078e3cff */
[----:B------:R-:W-:-:S04]  /*1da0*/  IADD3 R16, PT, PT, -R26, -0x43300000, RZ ;  /* 0xbcd000001a107810 */ /* 0x000fc80007ffe1ff */
[----:B------:R-:W-:-:S04]  /*1db0*/  FSETP.NEU.AND P0, PT, |R17|, R16, PT ;  /* 0x000000101100720b */ /* 0x000fc80003f0d200 */
[----:B------:R-:W-:Y:S02]  /*1dc0*/  FSEL R24, R20, R24, !P0 ;  /* 0x0000001814187208 */ /* 0x000fe40004000000 */
[----:B------:R-:W-:Y:S01]  /*1dd0*/  FSEL R25, R27, R25, !P0 ;  /* 0x000000191b197208 */ /* 0x000fe20004000000 */
[----:B------:R-:W-:Y:S06]  /*1de0*/  BRA `(.L_x_32) ;  /* 0x0000000000547947 */ /* 0x000fec0003800000 */
.L_x_31:
[----:B------:R-:W-:-:S14]  /*1df0*/  DSETP.NAN.AND P0, PT, R20, R20, PT ;  /* 0x000000141400722a */ /* 0x000fdc0003f08000 */
[----:B------:R-:W-:Y:S05]  /*1e00*/  @P0 BRA `(.L_x_33) ;  /* 0x0000000000440947 */ /* 0x000fea0003800000 */
[----:B------:R-:W-:-:S14]  /*1e10*/  DSETP.NAN.AND P0, PT, R16, R16, PT ;  /* 0x000000101000722a */ /* 0x000fdc0003f08000 */
[----:B------:R-:W-:Y:S05]  /*1e20*/  @P0 BRA `(.L_x_34) ;  /* 0x0000000000300947 */ /* 0x000fea0003800000 */
[----:B------:R-:W-:Y:S01]  /*1e30*/  ISETP.NE.AND P0, PT, R27, R50, PT ;  /* 0x000000321b00720c */ /* 0x000fe20003f05270 */
[----:B------:R-:W-:Y:S02]  /*1e40*/  IMAD.MOV.U32 R24, RZ, RZ, 0x0 ;  /* 0x00000000ff187424 */ /* 0x000fe400078e00ff */
[----:B------:R-:W-:-:S10]  /*1e50*/  IMAD.MOV.U32 R25, RZ, RZ, -0x80000 ;  /* 0xfff80000ff197424 */ /* 0x000fd400078e00ff */
[----:B------:R-:W-:Y:S05]  /*1e60*/  @!P0 BRA `(.L_x_32) ;  /* 0x0000000000348947 */ /* 0x000fea0003800000 */
[----:B------:R-:W-:Y:S02]  /*1e70*/  ISETP.NE.AND P0, PT, R27, 0x7ff00000, PT ;  /* 0x7ff000001b00780c */ /* 0x000fe40003f05270 */
[----:B------:R-:W-:Y:S02]  /*1e80*/  LOP3.LUT R25, R21, 0x80000000, R17, 0x48, !PT ;  /* 0x8000000015197812 */ /* 0x000fe400078e4811 */
[----:B------:R-:W-:-:S13]  /*1e90*/  ISETP.EQ.OR P0, PT, R50, RZ, !P0 ;  /* 0x000000ff3200720c */ /* 0x000fda0004702670 */
[----:B------:R-:W-:Y:S01]  /*1ea0*/  @P0 LOP3.LUT R16, R25, 0x7ff00000, RZ, 0xfc, !PT ;  /* 0x7ff0000019100812 */ /* 0x000fe200078efcff */
[----:B------:R-:W-:Y:S02]  /*1eb0*/  @!P0 IMAD.MOV.U32 R24, RZ, RZ, RZ ;  /* 0x000000ffff188224 */ /* 0x000fe400078e00ff */
[----:B------:R-:W-:Y:S02]  /*1ec0*/  @P0 IMAD.MOV.U32 R24, RZ, RZ, RZ ;  /* 0x000000ffff180224 */ /* 0x000fe400078e00ff */
[----:B------:R-:W-:Y:S01]  /*1ed0*/  @P0 IMAD.MOV.U32 R25, RZ, RZ, R16 ;  /* 0x000000ffff190224 */ /* 0x000fe200078e0010 */
[----:B------:R-:W-:Y:S06]  /*1ee0*/  BRA `(.L_x_32) ;  /* 0x0000000000147947 */ /* 0x000fec0003800000 */
.L_x_34:
[----:B------:R-:W-:Y:S01]  /*1ef0*/  LOP3.LUT R25, R17, 0x80000, RZ, 0xfc, !PT ;  /* 0x0008000011197812 */ /* 0x000fe200078efcff */
[----:B------:R-:W-:Y:S01]  /*1f00*/  IMAD.MOV.U32 R24, RZ, RZ, R16 ;  /* 0x000000ffff187224 */ /* 0x000fe200078e0010 */
[----:B------:R-:W-:Y:S06]  /*1f10*/  BRA `(.L_x_32) ;  /* 0x0000000000087947 */ /* 0x000fec0003800000 */
.L_x_33:
[----:B------:R-:W-:Y:S01]  /*1f20*/  LOP3.LUT R25, R21, 0x80000, RZ, 0xfc, !PT ;  /* 0x0008000015197812 */ /* 0x000fe200078efcff */
[----:B------:R-:W-:-:S07]  /*1f30*/  IMAD.MOV.U32 R24, RZ, RZ, R20 ;  /* 0x000000ffff187224 */ /* 0x000fce00078e0014 */
.L_x_32:
[----:B------:R-:W-:Y:S05]  /*1f40*/  BSYNC.RECONVERGENT B2 ;  /* 0x0000000000027941 */ /* 0x000fea0003800200 */
.L_x_30:
[----:B------:R-:W-:Y:S02]  /*1f50*/  IMAD.MOV.U32 R45, RZ, RZ, 0x0 ;  /* 0x00000000ff2d7424 */ /* 0x000fe400078e00ff */
[----:B------:R-:W-:Y:S02]  /*1f60*/  IMAD.MOV.U32 R16, RZ, RZ, R24 ;  /* 0x000000ffff107224 */ /* 0x000fe400078e0018 */
[----:B------:R-:W-:Y:S01]  /*1f70*/  IMAD.MOV.U32 R17, RZ, RZ, R25 ;  /* 0x000000ffff117224 */ /* 0x000fe200078e0019 */
[----:B------:R-:W-:Y:S06]  /*1f80*/  RET.REL.NODEC R44 `(_Z15kernel_problem3iiiiP4BodyS0_PhS1_) ;  /* 0xffffffe02c1c7950 */ /* 0x000fec0003c3ffff */
        .type           $_Z15kernel_problem3iiiiP4BodyS0_PhS1_$__internal_accurate_pow,@function
        .size           $_Z15kernel_problem3iiiiP4BodyS0_PhS1_$__internal_accurate_pow,($_Z15kernel_problem3iiiiP4BodyS0_PhS1_$__internal_trig_reduction_slowpathd - $_Z15kernel_problem3iiiiP4BodyS0_PhS1_$__internal_accurate_pow)
$_Z15kernel_problem3iiiiP4BodyS0_PhS1_$__internal_accurate_pow:
[----:B------:R-:W-:Y:S01]  /*1f90*/  ISETP.GT.U32.AND P0, PT, R41, 0xfffff, PT ;  /* 0x000fffff2900780c */ /* 0x000fe20003f04070 */
[----:B------:R-:W-:Y:S01]  /*1fa0*/  IMAD.MOV.U32 R16, RZ, RZ, R41 ;  /* 0x000000ffff107224 */ /* 0x000fe200078e0029 */
[----:B------:R-:W-:Y:S01]  /*1fb0*/  UMOV UR14, 0x7d2cafe2 ;  /* 0x7d2cafe2000e7882 */ /* 0x000fe20000000000 */
[----:B------:R-:W-:Y:S01]  /*1fc0*/  IMAD.MOV.U32 R20, RZ, RZ, R40 ;  /* 0x000000ffff147224 */ /* 0x000fe200078e0028 */
[----:B------:R-:W-:Y:S01]  /*1fd0*/  UMOV UR15, 0x3eb0f5ff ;  /* 0x3eb0f5ff000f7882 */ /* 0x000fe20000000000 */
[----:B------:R-:W-:Y:S01]  /*1fe0*/  IMAD.MOV.U32 R22, RZ, RZ, 0x41ad3b5a ;  /* 0x41ad3b5aff167424 */ /* 0x000fe200078e00ff */
[----:B------:R-:W-:Y:S01]  /*1ff0*/  UMOV UR16, 0x3b39803f ;  /* 0x3b39803f00107882 */ /* 0x000fe20000000000 */
[----:B------:R-:W-:Y:S01]  /*2000*/  IMAD.MOV.U32 R23, RZ, RZ, 0x3ed0f5d2 ;  /* 0x3ed0f5d2ff177424 */ /* 0x000fe200078e00ff */
[----:B------:R-:W-:-:S05]  /*2010*/  UMOV UR17, 0x3c7abc9e ;  /* 0x3c7abc9e00117882 */ /* 0x000fca0000000000 */
[----:B------:R-:W-:-:S10]  /*2020*/  @!P0 DMUL R14, R40, 1.80143985094819840000e+16 ;  /* 0x43500000280e8828 */ /* 0x000fd40000000000 */
[----:B------:R-:W-:Y:S02]  /*2030*/  @!P0 IMAD.MOV.U32 R16, RZ, RZ, R15 ;  /* 0x000000ffff108224 */ /* 0x000fe400078e000f */
[----:B------:R-:W-:Y:S01]  /*2040*/  @!P0 IMAD.MOV.U32 R20, RZ, RZ, R14 ;  /* 0x000000ffff148224 */ /* 0x000fe200078e000e */
[----:B------:R-:W-:Y:S02]  /*2050*/  SHF.R.U32.HI R14, RZ, 0x14, R41 ;  /* 0x00000014ff0e7819 */ /* 0x000fe40000011629 */
[----:B------:R-:W-:Y:S02]  /*2060*/  LOP3.LUT R16, R16, 0x800fffff, RZ, 0xc0, !PT ;  /* 0x800fffff10107812 */ /* 0x000fe400078ec0ff */
[----:B------:R-:W-:Y:S02]  /*2070*/  @!P0 LEA.HI R14, R15, 0xffffffca, RZ, 0xc ;  /* 0xffffffca0f0e8811 */ /* 0x000fe400078f60ff */
[----:B------:R-:W-:Y:S01]  /*2080*/  LOP3.LUT R21, R16, 0x3ff00000, RZ, 0xfc, !PT ;  /* 0x3ff0000010157812 */ /* 0x000fe200078efcff */
[----:B------:R-:W-:-:S02]  /*2090*/  IMAD.MOV.U32 R16, RZ, RZ, RZ ;  /* 0x000000ffff107224 */ /* 0x000fc400078e00ff */
[----:B------:R-:W-:Y:S01]  /*20a0*/  VIADD R15, R14, 0xfffffc01 ;  /* 0xfffffc010e0f7836 */ /* 0x000fe20000000000 */
[----:B------:R-:W-:-:S13]  /*20b0*/  ISETP.GE.U32.AND P1, PT, R21, 0x3ff6a09f, PT ;  /* 0x3ff6a09f1500780c */ /* 0x000fda0003f26070 */
[----:B------:R-:W-:Y:S02]  /*20c0*/  @P1 VIADD R17, R21, 0xfff00000 ;  /* 0xfff0000015111836 */ /* 0x000fe40000000000 */
[----:B------:R-:W-:Y:S02]  /*20d0*/  @P1 VIADD R15, R14, 0xfffffc02 ;  /* 0xfffffc020e0f1836 */ /* 0x000fe40000000000 */
[----:B------:R-:W-:-:S03]  /*20e0*/  @P1 IMAD.MOV.U32 R21, RZ, RZ, R17 ;  /* 0x000000ffff151224 */ /* 0x000fc600078e0011 */
[----:B------:R-:W-:Y:S01]  /*20f0*/  LOP3.LUT R14, R15, 0x80000000, RZ, 0x3c, !PT ;  /* 0x800000000f0e7812 */ /* 0x000fe200078e3cff */
[----:B------:R-:W-:Y:S02]  /*2100*/  IMAD.MOV.U32 R15, RZ, RZ, 0x43300000 ;  /* 0x43300000ff0f7424 */ /* 0x000fe400078e00ff */
[C---:B------:R-:W-:Y:S02]  /*2110*/  DADD R26, R20.reuse, 1 ;  /* 0x3ff00000141a7429 */ /* 0x040fe40000000000 */
[----:B------:R-:W-:-:S04]  /*2120*/  DADD R20, R20, -1 ;  /* 0xbff0000014147429 */ /* 0x000fc80000000000 */
[----:B------:R-:W0:Y:S02]  /*2130*/  MUFU.RCP64H R17, R27 ;  /* 0x0000001b00117308 */ /* 0x000e240000001800 */
[----:B0-----:R-:W-:-:S08]  /*2140*/  DFMA R24, -R26, R16, 1 ;  /* 0x3ff000001a18742b */ /* 0x001fd00000000110 */
[----:B------:R-:W-:-:S08]  /*2150*/  DFMA R24, R24, R24, R24 ;  /* 0x000000181818722b */ /* 0x000fd00000000018 */
[----:B------:R-:W-:-:S08]  /*2160*/  DFMA R24, R16, R24, R16 ;  /* 0x000000181018722b */ /* 0x000fd00000000010 */
[----:B------:R-:W-:-:S08]  /*2170*/  DMUL R16, R20, R24 ;  /* 0x0000001814107228 */ /* 0x000fd00000000000 */
[----:B------:R-:W-:-:S08]  /*2180*/  DFMA R16, R20, R24, R16 ;  /* 0x000000181410722b */ /* 0x000fd00000000010 */
[----:B------:R-:W-:-:S08]  /*2190*/  DMUL R42, R16, R16 ;  /* 0x00000010102a7228 */ /* 0x000fd00000000000 */
[----:B------:R-:W-:Y:S01]  /*21a0*/  DFMA R22, R42, UR14, R22 ;  /* 0x0000000e2a167c2b */ /* 0x000fe20008000016 */
[----:B------:R-:W-:Y:S01]  /*21b0*/  UMOV UR14, 0x75488a3f ;  /* 0x75488a3f000e7882 */ /* 0x000fe20000000000 */
[----:B------:R-:W-:-:S06]  /*21c0*/  UMOV UR15, 0x3ef3b20a ;  /* 0x3ef3b20a000f7882 */ /* 0x000fcc0000000000 */
[----:B------:R-:W-:Y:S01]  /*21d0*/  DFMA R26, R42, R22, UR14 ;  /* 0x0000000e2a1a7e2b */ /* 0x000fe20008000016 */
[----:B------:R-:W-:Y:S01]  /*21e0*/  UMOV UR14, 0xe4faecd5 ;  /* 0xe4faecd5000e7882 */ /* 0x000fe20000000000 */
[----:B------:R-:W-:Y:S01]  /*21f0*/  UMOV UR15, 0x3f1745cd ;  /* 0x3f1745cd000f7882 */ /* 0x000fe20000000000 */
[----:B------:R-:W-:-:S05]  /*2200*/  DADD R22, R20, -R16 ;  /* 0x0000000014167229 */ /* 0x000fca0000000810 */
[----:B------:R-:W-:Y:S01]  /*2210*/  DFMA R26, R42, R26, UR14 ;  /* 0x0000000e2a1a7e2b */ /* 0x000fe2000800001a */
[----:B------:R-:W-:Y:S01]  /*2220*/  UMOV UR14, 0x258a578b ;  /* 0x258a578b000e7882 */ /* 0x000fe20000000000 */
[----:B------:R-:W-:Y:S01]  /*2230*/  UMOV UR15, 0x3f3c71c7 ;  /* 0x3f3c71c7000f7882 */ /* 0x000fe20000000000 */
[----:B------:R-:W-:-:S05]  /*2240*/  DADD R22, R22, R22 ;  /* 0x0000000016167229 */ /* 0x000fca0000000016 */
[----:B------:R-:W-:Y:S01]  /*2250*/  DFMA R26, R42, R26, UR14 ;  /* 0x0000000e2a1a7e2b */ /* 0x000fe2000800001a */
[----:B------:R-:W-:Y:S01]  /*2260*/  UMOV UR14, 0x9242b910 ;  /* 0x9242b910000e7882 */ /* 0x000fe20000000000 */
[----:B------:R-:W-:Y:S01]  /*2270*/  UMOV UR15, 0x3f624924 ;  /* 0x3f624924000f7882 */ /* 0x000fe20000000000 */
[----:B------:R-:W-:-:S05]  /*2280*/  DFMA R22, R20, -R16, R22 ;  /* 0x800000101416722b */ /* 0x000fca0000000016 */
[----:B------:R-:W-:Y:S01]  /*2290*/  DFMA R26, R42, R26, UR14 ;  /* 0x0000000e2a1a7e2b */ /* 0x000fe2000800001a */
[----:B------:R-:W-:Y:S01]  /*22a0*/  UMOV UR14, 0x99999dfb ;  /* 0x99999dfb000e7882 */ /* 0x000fe20000000000 */
[----:B------:R-:W-:Y:S01]  /*22b0*/  UMOV UR15, 0x3f899999 ;  /* 0x3f899999000f7882 */ /* 0x000fe20000000000 */
[----:B------:R-:W-:-:S05]  /*22c0*/  DMUL R22, R24, R22 ;  /* 0x0000001618167228 */ /* 0x000fca0000000000 */
[----:B------:R-:W-:Y:S01]  /*22d0*/  DFMA R26, R42, R26, UR14 ;  /* 0x0000000e2a1a7e2b */ /* 0x000fe2000800001a */
[----:B------:R-:W-:Y:S01]  /*22e0*/  UMOV UR14, 0x55555555 ;  /* 0x55555555000e7882 */ /* 0x000fe20000000000 */
[----:B------:R-:W-:-:S06]  /*22f0*/  UMOV UR15, 0x3fb55555 ;  /* 0x3fb55555000f7882 */ /* 0x000fcc0000000000 */
[----:B------:R-:W-:-:S08]  /*2300*/  DFMA R20, R42, R26, UR14 ;  /* 0x0000000e2a147e2b */ /* 0x000fd0000800001a */
[----:B------:R-:W-:Y:S01]  /*2310*/  DADD R24, -R20, UR14 ;  /* 0x0000000e14187e29 */ /* 0x000fe20008000100 */
[----:B------:R-:W-:Y:S01]  /*2320*/  UMOV UR14, 0xb9e7b0 ;  /* 0x00b9e7b0000e7882 */ /* 0x000fe20000000000 */
[----:B------:R-:W-:-:S06]  /*2330*/  UMOV UR15, 0x3c46a4cb ;  /* 0x3c46a4cb000f7882 */ /* 0x000fcc0000000000 */
[----:B------:R-:W-:Y:S02]  /*2340*/  DFMA R24, R42, R26, R24 ;  /* 0x0000001a2a18722b */ /* 0x000fe40000000018 */
[----:B------:R-:W-:Y:S01]  /*2350*/  DMUL R26, R16, R16 ;  /* 0x00000010101a7228 */ /* 0x000fe20000000000 */
[----:B------:R-:W-:Y:S02]  /*2360*/  VIADD R43, R23, 0x100000 ;  /* 0x00100000172b7836 */ /* 0x000fe40000000000 */
[----:B------:R-:W-:-:S03]  /*2370*/  IMAD.MOV.U32 R42, RZ, RZ, R22 ;  /* 0x000000ffff2a7224 */ /* 0x000fc600078e0016 */
[----:B------:R-:W-:Y:S01]  /*2380*/  DADD R52, R24, -UR14 ;  /* 0x8000000e18347e29 */ /* 0x000fe20008000000 */
[----:B------:R-:W-:Y:S01]  /*2390*/  UMOV UR14, 0x80000000 ;  /* 0x80000000000e7882 */ /* 0x000fe20000000000 */
[----:B------:R-:W-:Y:S01]  /*23a0*/  DFMA R40, R16, R16, -R26 ;  /* 0x000000101028722b */ /* 0x000fe2000000081a */
[----:B------:R-:W-:Y:S02]  /*23b0*/  UMOV UR15, 0x43300000 ;  /* 0x43300000000f7882 */ /* 0x000fe40000000000 */
[----:B------:R-:W-:Y:S01]  /*23c0*/  DADD R14, R14, -UR14 ;  /* 0x8000000e0e0e7e29 */ /* 0x000fe20008000000 */
[----:B------:R-:W-:Y:S01]  /*23d0*/  UMOV UR14, 0xfefa39ef ;  /* 0xfefa39ef000e7882 */ /* 0x000fe20000000000 */
[----:B------:R-:W-:-:S03]  /*23e0*/  UMOV UR15, 0x3fe62e42 ;  /* 0x3fe62e42000f7882 */ /* 0x000fc60000000000 */
[C---:B------:R-:W-:Y:S02]  /*23f0*/  DFMA R40, R16.reuse, R42, R40 ;  /* 0x0000002a1028722b */ /* 0x040fe40000000028 */
[----:B------:R-:W-:-:S08]  /*2400*/  DMUL R42, R16, R26 ;  /* 0x0000001a102a7228 */ /* 0x000fd00000000000 */
[----:B------:R-:W-:-:S08]  /*2410*/  DFMA R24, R16, R26, -R42 ;  /* 0x0000001a1018722b */ /* 0x000fd0000000082a */
[----:B------:R-:W-:Y:S02]  /*2420*/  DFMA R24, R22, R26, R24 ;  /* 0x0000001a1618722b */ /* 0x000fe40000000018 */
[----:B------:R-:W-:-:S06]  /*2430*/  DADD R26, R20, R52 ;  /* 0x00000000141a7229 */ /* 0x000fcc0000000034 */
[----:B------:R-:W-:Y:S02]  /*2440*/  DFMA R24, R16, R40, R24 ;  /* 0x000000281018722b */ /* 0x000fe40000000018 */
[----:B------:R-:W-:Y:S02]  /*2450*/  DADD R20, R20, -R26 ;  /* 0x0000000014147229 */ /* 0x000fe4000000081a */
[----:B------:R-:W-:-:S06]  /*2460*/  DMUL R40, R26, R42 ;  /* 0x0000002a1a287228 */ /* 0x000fcc0000000000 */
[----:B------:R-:W-:Y:S02]  /*2470*/  DADD R52, R52, R20 ;  /* 0x0000000034347229 */ /* 0x000fe40000000014 */
[----:B------:R-:W-:-:S08]  /*2480*/  DFMA R20, R26, R42, -R40 ;  /* 0x0000002a1a14722b */ /* 0x000fd00000000828 */
[----:B------:R-:W-:-:S08]  /*2490*/  DFMA R20, R26, R24, R20 ;  /* 0x000000181a14722b */ /* 0x000fd00000000014 */
[----:B------:R-:W-:-:S08]  /*24a0*/  DFMA R52, R52, R42, R20 ;  /* 0x0000002a3434722b */ /* 0x000fd00000000014 */
[----:B------:R-:W-:-:S08]  /*24b0*/  DADD R24, R40, R52 ;  /* 0x0000000028187229 */ /* 0x000fd00000000034 */
[--C-:B------:R-:W-:Y:S02]  /*24c0*/  DADD R20, R16, R24.reuse ;  /* 0x0000000010147229 */ /* 0x100fe40000000018 */
[----:B------:R-:W-:-:S06]  /*24d0*/  DADD R40, R40, -R24 ;  /* 0x0000000028287229 */ /* 0x000fcc0000000818 */
[----:B------:R-:W-:Y:S02]  /*24e0*/  DADD R16, R16, -R20 ;  /* 0x0000000010107229 */ /* 0x000fe40000000814 */
[----:B------:R-:W-:-:S06]  /*24f0*/  DADD R40, R52, R40 ;  /* 0x0000000034287229 */ /* 0x000fcc0000000028 */
[----:B------:R-:W-:-:S08]  /*2500*/  DADD R16, R24, R16 ;  /* 0x0000000018107229 */ /* 0x000fd00000000010 */
[----:B------:R-:W-:-:S08]  /*2510*/  DADD R16, R40, R16 ;  /* 0x0000000028107229 */ /* 0x000fd00000000010 */
[----:B------:R-:W-:-:S08]  /*2520*/  DADD R24, R22, R16 ;  /* 0x0000000016187229 */ /* 0x000fd00000000010 */
[----:B------:R-:W-:-:S08]  /*2530*/  DADD R16, R20, R24 ;  /* 0x0000000014107229 */ /* 0x000fd00000000018 */
[--C-:B------:R-:W-:Y:S02]  /*2540*/  DFMA R22, R14, UR14, R16.reuse ;  /* 0x0000000e0e167c2b */ /* 0x100fe40008000010 */
[----:B------:R-:W-:-:S06]  /*2550*/  DADD R26, R20, -R16 ;  /* 0x00000000141a7229 */ /* 0x000fcc0000000810 */
[----:B------:R-:W-:Y:S02]  /*2560*/  DFMA R20, R14, -UR14, R22 ;  /* 0x8000000e0e147c2b */ /* 0x000fe40008000016 */
[----:B------:R-:W-:-:S06]  /*2570*/  DADD R26, R24, R26 ;  /* 0x00000000181a7229 */ /* 0x000fcc000000001a */
[----:B------:R-:W-:-:S08]  /*2580*/  DADD R20, -R16, R20 ;  /* 0x0000000010147229 */ /* 0x000fd00000000114 */
[----:B------:R-:W-:-:S08]  /*2590*/  DADD R16, R26, -R20 ;  /* 0x000000001a107229 */ /* 0x000fd00000000814 */
[----:B------:R-:W-:-:S08]  /*25a0*/  DFMA R16, R14, UR16, R16 ;  /* 0x000000100e107c2b */ /* 0x000fd00008000010 */
[----:B------:R-:W-:-:S08]  /*25b0*/  DADD R14, R22, R16 ;  /* 0x00000000160e7229 */ /* 0x000fd00000000010 */
[----:B------:R-:W-:Y:S02]  /*25c0*/  DADD R22, R22, -R14 ;  /* 0x0000000016167229 */ /* 0x000fe4000000080e */
[----:B------:R-:W-:-:S06]  /*25d0*/  DMUL R26, R14, 1.5 ;  /* 0x3ff800000e1a7828 */ /* 0x000fcc0000000000 */
[----:B------:R-:W-:Y:S02]  /*25e0*/  DADD R22, R16, R22 ;  /* 0x0000000010167229 */ /* 0x000fe40000000016 */
[----:B------:R-:W-:Y:S01]  /*25f0*/  DFMA R24, R14, 1.5, -R26 ;  /* 0x3ff800000e18782b */ /* 0x000fe2000000081a */
[----:B------:R-:W-:Y:S02]  /*2600*/  IMAD.MOV.U32 R14, RZ, RZ, 0x652b82fe ;  /* 0x652b82feff0e7424 */ /* 0x000fe400078e00ff */
[----:B------:R-:W-:-:S05]  /*2610*/  IMAD.MOV.U32 R15, RZ, RZ, 0x3ff71547 ;  /* 0x3ff71547ff0f7424 */ /* 0x000fca00078e00ff */
[----:B------:R-:W-:-:S08]  /*2620*/  DFMA R24, R22, 1.5, R24 ;  /* 0x3ff800001618782b */ /* 0x000fd00000000018 */
[----:B------:R-:W-:-:S08]  /*2630*/  DADD R16, R26, R24 ;  /* 0x000000001a107229 */ /* 0x000fd00000000018 */
[----:B------:R-:W-:Y:S02]  /*2640*/  DFMA R14, R16, R14, 6.75539944105574400000e+15 ;  /* 0x43380000100e742b */ /* 0x000fe4000000000e */
[----:B------:R-:W-:Y:S01]  /*2650*/  FSETP.GEU.AND P0, PT, |R17|, 4.1917929649353027344, PT ;  /* 0x4086232b1100780b */ /* 0x000fe20003f0e200 */
[----:B------:R-:W-:-:S05]  /*2660*/  DADD R26, R26, -R16 ;  /* 0x000000001a1a7229 */ /* 0x000fca0000000810 */
[----:B------:R-:W-:-:S03]  /*2670*/  DADD R22, R14, -6.75539944105574400000e+15 ;  /* 0xc33800000e167429 */ /* 0x000fc60000000000 */
[----:B------:R-:W-:-:S05]  /*2680*/  DADD R24, R24, R26 ;  /* 0x0000000018187229 */ /* 0x000fca000000001a */
[----:B------:R-:W-:Y:S01]  /*2690*/  DFMA R20, R22, -UR14, R16 ;  /* 0x8000000e16147c2b */ /* 0x000fe20008000010 */
[----:B------:R-:W-:Y:S01]  /*26a0*/  UMOV UR14, 0x3b39803f ;  /* 0x3b39803f000e7882 */ /* 0x000fe20000000000 */
[----:B------:R-:W-:-:S06]  /*26b0*/  UMOV UR15, 0x3c7abc9e ;  /* 0x3c7abc9e000f7882 */ /* 0x000fcc0000000000 */
[----:B------:R-:W-:Y:S01]  /*26c0*/  DFMA R20, R22, -UR14, R20 ;  /* 0x8000000e16147c2b */ /* 0x000fe20008000014 */
[----:B------:R-:W-:Y:S01]  /*26d0*/  UMOV UR14, 0x69ce2bdf ;  /* 0x69ce2bdf000e7882 */ /* 0x000fe20000000000 */
[----:B------:R-:W-:Y:S01]  /*26e0*/  IMAD.MOV.U32 R22, RZ, RZ, -0x35dec16 ;  /* 0xfca213eaff167424 */ /* 0x000fe200078e00ff */
[----:B------:R-:W-:Y:S01]  /*26f0*/  UMOV UR15, 0x3e5ade15 ;  /* 0x3e5ade15000f7882 */ /* 0x000fe20000000000 */
[----:B------:R-:W-:-:S06]  /*2700*/  IMAD.MOV.U32 R23, RZ, RZ, 0x3e928af3 ;  /* 0x3e928af3ff177424 */ /* 0x000fcc00078e00ff */
[----:B------:R-:W-:Y:S01]  /*2710*/  DFMA R22, R20, UR14, R22 ;  /* 0x0000000e14167c2b */ /* 0x000fe20008000016 */
[----:B------:R-:W-:Y:S01]  /*2720*/  UMOV UR14, 0x62401315 ;  /* 0x62401315000e7882 */ /* 0x000fe20000000000 */
[----:B------:R-:W-:-:S06]  /*2730*/  UMOV UR15, 0x3ec71dee ;  /* 0x3ec71dee000f7882 */ /* 0x000fcc0000000000 */
[----:B------:R-:W-:Y:S01]  /*2740*/  DFMA R22, R20, R22, UR14 ;  /* 0x0000000e14167e2b */ /* 0x000fe20008000016 */
        /* <DEDUP_REMOVED lines=20> */
[----:B------:R-:W-:-:S08]  /*2890*/  DFMA R22, R20, R22, UR14 ;  /* 0x0000000e14167e2b */ /* 0x000fd00008000016 */
[----:B------:R-:W-:-:S08]  /*28a0*/  DFMA R22, R20, R22, 1 ;  /* 0x3ff000001416742b */ /* 0x000fd00000000016 */
[----:B------:R-:W-:-:S10]  /*28b0*/  DFMA R22, R20, R22, 1 ;  /* 0x3ff000001416742b */ /* 0x000fd40000000016 */
[----:B------:R-:W-:Y:S02]  /*28c0*/  IMAD R21, R14, 0x100000, R23 ;  /* 0x001000000e157824 */ /* 0x000fe400078e0217 */
[----:B------:R-:W-:Y:S01]  /*28d0*/  IMAD.MOV.U32 R20, RZ, RZ, R22 ;  /* 0x000000ffff147224 */ /* 0x000fe200078e0016 */
[----:B------:R-:W-:Y:S06]  /*28e0*/  @!P0 BRA `(.L_x_35) ;  /* 0x0000000000308947 */ /* 0x000fec0003800000 */
[----:B------:R-:W-:Y:S01]  /*28f0*/  FSETP.GEU.AND P1, PT, |R17|, 4.2275390625, PT ;  /* 0x408748001100780b */ /* 0x000fe20003f2e200 */
[C---:B------:R-:W-:Y:S02]  /*2900*/  DADD R20, R16.reuse, +INF ;  /* 0x7ff0000010147429 */ /* 0x040fe40000000000 */
[----:B------:R-:W-:-:S08]  /*2910*/  DSETP.GEU.AND P0, PT, R16, RZ, PT ;  /* 0x000000ff1000722a */ /* 0x000fd00003f0e000 */
[----:B------:R-:W-:Y:S02]  /*2920*/  FSEL R20, R20, RZ, P0 ;  /* 0x000000ff14147208 */ /* 0x000fe40000000000 */
[----:B------:R-:W-:Y:S02]  /*2930*/  @!P1 LEA.HI R15, R14, R14, RZ, 0x1 ;  /* 0x0000000e0e0f9211 */ /* 0x000fe400078f08ff */
[----:B------:R-:W-:Y:S02]  /*2940*/  FSEL R21, R21, RZ, P0 ;  /* 0x000000ff15157208 */ /* 0x000fe40000000000 */
[----:B------:R-:W-:-:S05]  /*2950*/  @!P1 SHF.R.S32.HI R15, RZ, 0x1, R15 ;  /* 0x00000001ff0f9819 */ /* 0x000fca000001140f */
[----:B------:R-:W-:Y:S02]  /*2960*/  @!P1 IMAD.IADD R14, R14, 0x1, -R15 ;  /* 0x000000010e0e9824 */ /* 0x000fe400078e0a0f */
[----:B------:R-:W-:-:S03]  /*2970*/  @!P1 IMAD R23, R15, 0x100000, R23 ;  /* 0x001000000f179824 */ /* 0x000fc600078e0217 */
[----:B------:R-:W-:Y:S01]  /*2980*/  @!P1 LEA R15, R14, 0x3ff00000, 0x14 ;  /* 0x3ff000000e0f9811 */ /* 0x000fe200078ea0ff */
[----:B------:R-:W-:-:S06]  /*2990*/  @!P1 IMAD.MOV.U32 R14, RZ, RZ, RZ ;  /* 0x000000ffff0e9224 */ /* 0x000fcc00078e00ff */
[----:B------:R-:W-:-:S11]  /*29a0*/  @!P1 DMUL R20, R22, R14 ;  /* 0x0000000e16149228 */ /* 0x000fd60000000000 */
.L_x_35:
[----:B------:R-:W-:Y:S01]  /*29b0*/  DFMA R24, R24, R20, R20 ;  /* 0x000000141818722b */ /* 0x000fe20000000014 */
[----:B------:R-:W-:Y:S01]  /*29c0*/  IMAD.MOV.U32 R51, RZ, RZ, 0x0 ;  /* 0x00000000ff337424 */ /* 0x000fe200078e00ff */
[----:B------:R-:W-:-:S08]  /*29d0*/  DSETP.NEU.AND P0, PT, |R20|, +INF , PT ;  /* 0x7ff000001400742a */ /* 0x000fd00003f0d200 */
[----:B------:R-:W-:Y:S02]  /*29e0*/  FSEL R14, R20, R24, !P0 ;  /* 0x00000018140e7208 */ /* 0x000fe40004000000 */
[----:B------:R-:W-:Y:S01]  /*29f0*/  FSEL R20, R21, R25, !P0 ;  /* 0x0000001915147208 */ /* 0x000fe20004000000 */
[----:B------:R-:W-:Y:S06]  /*2a00*/  RET.REL.NODEC R50 `(_Z15kernel_problem3iiiiP4BodyS0_PhS1_) ;  /* 0xffffffd4327c7950 */ /* 0x000fec0003c3ffff */
        .type           $_Z15kernel_problem3iiiiP4BodyS0_PhS1_$__internal_trig_reduction_slowpathd,@function
        .size           $_Z15kernel_problem3iiiiP4BodyS0_PhS1_$__internal_trig_reduction_slowpathd,(.L_x_124 - $_Z15kernel_problem3iiiiP4BodyS0_PhS1_$__internal_trig_reduction_slowpathd)
$_Z15kernel_problem3iiiiP4BodyS0_PhS1_$__internal_trig_reduction_slowpathd:
[----:B------:R-:W-:Y:S01]  /*2a10*/  SHF.R.U32.HI R18, RZ, 0x14, R24 ;  /* 0x00000014ff127819 */ /* 0x000fe20000011618 */
[----:B------:R-:W-:Y:S02]  /*2a20*/  IMAD.MOV.U32 R21, RZ, RZ, R14 ;  /* 0x000000ffff157224 */ /* 0x000fe400078e000e */
[----:B------:R-:W-:Y:S01]  /*2a30*/  IMAD.MOV.U32 R14, RZ, RZ, RZ ;  /* 0x000000ffff0e7224 */ /* 0x000fe200078e00ff */
[----:B------:R-:W-:-:S04]  /*2a40*/  LOP3.LUT R15, R18, 0x7ff, RZ, 0xc0, !PT ;  /* 0x000007ff120f7812 */ /* 0x000fc800078ec0ff */
[----:B------:R-:W-:-:S13]  /*2a50*/  ISETP.NE.AND P0, PT, R15, 0x7ff, PT ;  /* 0x000007ff0f00780c */ /* 0x000fda0003f05270 */
[----:B------:R-:W-:Y:S05]  /*2a60*/  @!P0 BRA `(.L_x_36) ;  /* 0x0000000800488947 */ /* 0x000fea0003800000 */
[----:B------:R-:W-:Y:S01]  /*2a70*/  VIADD R14, R15, 0xfffffc00 ;  /* 0xfffffc000f0e7836 */ /* 0x000fe20000000000 */
[----:B------:R-:W-:Y:S01]  /*2a80*/  BSSY.RECONVERGENT B3, `(.L_x_37) ;  /* 0x000002f000037945 */ /* 0x000fe20003800200 */
[----:B------:R-:W-:-:S03]  /*2a90*/  CS2R R40, SRZ ;  /* 0x0000000000287805 */ /* 0x000fc6000001ff00 */
[----:B------:R-:W-:Y:S02]  /*2aa0*/  SHF.R.U32.HI R19, RZ, 0x6, R14 ;  /* 0x00000006ff137819 */ /* 0x000fe4000001160e */
[----:B------:R-:W-:Y:S02]  /*2ab0*/  ISETP.GE.U32.AND P0, PT, R14, 0x80, PT ;  /* 0x000000800e00780c */ /* 0x000fe40003f06070 */
[C---:B------:R-:W-:Y:S02]  /*2ac0*/  IADD3 R20, PT, PT, -R19.reuse, 0x13, RZ ;  /* 0x0000001313147810 */ /* 0x040fe40007ffe1ff */
[----:B------:R-:W-:Y:S02]  /*2ad0*/  IADD3 R27, PT, PT, -R19, 0xf, RZ ;  /* 0x0000000f131b7810 */ /* 0x000fe40007ffe1ff */
[----:B------:R-:W-:-:S04]  /*2ae0*/  SEL R20, R20, 0x12, P0 ;  /* 0x0000001214147807 */ /* 0x000fc80000000000 */
[----:B------:R-:W-:-:S13]  /*2af0*/  ISETP.GE.AND P0, PT, R27, R20, PT ;  /* 0x000000141b00720c */ /* 0x000fda0003f06270 */
[----:B------:R-:W-:Y:S05]  /*2b00*/  @P0 BRA `(.L_x_38) ;  /* 0x0000000000980947 */ /* 0x000fea0003800000 */
[----:B------:R-:W0:Y:S01]  /*2b10*/  LDC.64 R16, c[0x0][0x358] ;  /* 0x0000d600ff107b82 */ /* 0x000e220000000a00 */
[C---:B------:R-:W-:Y:S01]  /*2b20*/  SHF.L.U64.HI R23, R21.reuse, 0xb, R24 ;  /* 0x0000000b15177819 */ /* 0x040fe20000010218 */
[----:B------:R-:W-:Y:S01]  /*2b30*/  BSSY.RECONVERGENT B4, `(.L_x_39) ;  /* 0x0000022000047945 */ /* 0x000fe20003800200 */
[----:B------:R-:W-:Y:S01]  /*2b40*/  IMAD.SHL.U32 R21, R21, 0x800, RZ ;  /* 0x0000080015157824 */ /* 0x000fe200078e00ff */
[----:B------:R-:W-:Y:S01]  /*2b50*/  IADD3 R25, PT, PT, RZ, -R19, -R20 ;  /* 0x80000013ff197210 */ /* 0x000fe20007ffe814 */
[----:B------:R-:W-:Y:S01]  /*2b60*/  IMAD.MOV.U32 R22, RZ, RZ, RZ ;  /* 0x000000ffff167224 */ /* 0x000fe200078e00ff */
[----:B------:R-:W-:Y:S02]  /*2b70*/  CS2R R40, SRZ ;  /* 0x0000000000287805 */ /* 0x000fe4000001ff00 */
[----:B------:R-:W-:-:S07]  /*2b80*/  LOP3.LUT R23, R23, 0x80000000, RZ, 0xfc, !PT ;  /* 0x8000000017177812 */ /* 0x000fce00078efcff */
.L_x_40:
[----:B------:R-:W1:Y:S01]  /*2b90*/  LDC.64 R14, c[0x4][RZ] ;  /* 0x01000000ff0e7b82 */ /* 0x000e620000000a00 */
[----:B0-----:R-:W-:Y:S02]  /*2ba0*/  R2UR UR14, R16 ;  /* 0x00000000100e72ca */ /* 0x001fe400000e0000 */
[----:B------:R-:W-:Y:S01]  /*2bb0*/  R2UR UR15, R17 ;  /* 0x00000000110f72ca */ /* 0x000fe200000e0000 */
[----:B-1----:R-:W-:-:S12]  /*2bc0*/  IMAD.WIDE R14, R27, 0x8, R14 ;  /* 0x000000081b0e7825 */ /* 0x002fd800078e020e */
[----:B------:R-:W2:Y:S01]  /*2bd0*/  LDG.E.64.CONSTANT R14, desc[UR14][R14.64] ;  /* 0x0000000e0e0e7981 */ /* 0x000ea2000c1e9b00 */
[----:B------:R-:W-:Y:S02]  /*2be0*/  VIADD R25, R25, 0x1 ;  /* 0x0000000119197836 */ /* 0x000fe40000000000 */
[----:B------:R-:W-:Y:S02]  /*2bf0*/  VIADD R27, R27, 0x1 ;  /* 0x000000011b1b7836 */ /* 0x000fe40000000000 */
[----:B--2---:R-:W-:-:S04]  /*2c00*/  IMAD.WIDE.U32 R40, P3, R14, R21, R40 ;  /* 0x000000150e287225 */ /* 0x004fc80007860028 */
[----:B------:R-:W-:Y:S02]  /*2c10*/  IMAD R43, R14, R23, RZ ;  /* 0x000000170e2b7224 */ /* 0x000fe400078e02ff */
[CC--:B------:R-:W-:Y:S02]  /*2c20*/  IMAD R42, R15.reuse, R21.reuse, RZ ;  /* 0x000000150f2a7224 */ /* 0x0c0fe400078e02ff */
[----:B------:R-:W-:Y:S01]  /*2c30*/  IMAD.HI.U32 R45, R15, R21, RZ ;  /* 0x000000150f2d7227 */ /* 0x000fe200078e00ff */
[----:B------:R-:W-:-:S03]  /*2c40*/  IADD3 R41, P0, PT, R43, R41, RZ ;  /* 0x000000292b297210 */ /* 0x000fc60007f1e0ff */
[----:B------:R-:W-:Y:S01]  /*2c50*/  IMAD R43, R22, 0x8, R1 ;  /* 0x00000008162b7824 */ /* 0x000fe200078e0201 */
[----:B------:R-:W-:Y:S01]  /*2c60*/  IADD3 R41, P1, PT, R42, R41, RZ ;  /* 0x000000292a297210 */ /* 0x000fe20007f3e0ff */
[----:B------:R-:W-:-:S04]  /*2c70*/  IMAD.HI.U32 R42, R14, R23, RZ ;  /* 0x000000170e2a7227 */ /* 0x000fc800078e00ff */
[----:B------:R-:W-:Y:S01]  /*2c80*/  IMAD.X R14, RZ, RZ, R42, P3 ;  /* 0x000000ffff0e7224 */ /* 0x000fe200018e062a */
[----:B------:R0:W-:Y:S01]  /*2c90*/  STL.64 [R43], R40 ;  /* 0x000000282b007387 */ /* 0x0001e20000100a00 */
[----:B------:R-:W-:-:S03]  /*2ca0*/  IMAD.HI.U32 R42, R15, R23, RZ ;  /* 0x000000170f2a7227 */ /* 0x000fc600078e00ff */
[----:B------:R-:W-:Y:S01]  /*2cb0*/  IADD3.X R14, P0, PT, R45, R14, RZ, P0, !PT ;  /* 0x0000000e2d0e7210 */ /* 0x000fe2000071e4ff */
[----:B------:R-:W-:Y:S02]  /*2cc0*/  IMAD R15, R15, R23, RZ ;  /* 0x000000170f0f7224 */ /* 0x000fe400078e02ff */
[----:B------:R-:W-:-:S03]  /*2cd0*/  VIADD R22, R22, 0x1 ;  /* 0x0000000116167836 */ /* 0x000fc60000000000 */
[----:B------:R-:W-:Y:S01]  /*2ce0*/  IADD3.X R15, P1, PT, R15, R14, RZ, P1, !PT ;  /* 0x0000000e0f0f7210 */ /* 0x000fe20000f3e4ff */
[----:B------:R-:W-:Y:S01]  /*2cf0*/  IMAD.X R14, RZ, RZ, R42, P0 ;  /* 0x000000ffff0e7224 */ /* 0x000fe200000e062a */
[----:B------:R-:W-:-:S03]  /*2d00*/  ISETP.NE.AND P0, PT, R25, -0xf, PT ;  /* 0xfffffff11900780c */ /* 0x000fc60003f05270 */
[----:B------:R-:W-:Y:S02]  /*2d10*/  IMAD.X R14, RZ, RZ, R14, P1 ;  /* 0x000000ffff0e7224 */ /* 0x000fe400008e060e */
[----:B0-----:R-:W-:Y:S02]  /*2d20*/  IMAD.MOV.U32 R40, RZ, RZ, R15 ;  /* 0x000000ffff287224 */ /* 0x001fe400078e000f */
[----:B------:R-:W-:-:S06]  /*2d30*/  IMAD.MOV.U32 R41, RZ, RZ, R14 ;  /* 0x000000ffff297224 */ /* 0x000fcc00078e000e */
[----:B------:R-:W-:Y:S05]  /*2d40*/  @P0 BRA `(.L_x_40) ;  /* 0xfffffffc00900947 */ /* 0x000fea000383ffff */
[----:B------:R-:W-:Y:S05]  /*2d50*/  BSYNC.RECONVERGENT B4 ;  /* 0x0000000000047941 */ /* 0x000fea0003800200 */
.L_x_39:
[----:B------:R-:W-:-:S07]  /*2d60*/  IMAD.MOV.U32 R27, RZ, RZ, R20 ;  /* 0x000000ffff1b7224 */ /* 0x000fce00078e0014 */
.L_x_38:
[----:B------:R-:W-:Y:S05]  /*2d70*/  BSYNC.RECONVERGENT B3 ;  /* 0x0000000000037941 */ /* 0x000fea0003800200 */
.L_x_37:
[----:B------:R-:W-:Y:S01]  /*2d80*/  LOP3.LUT P0, R45, R18, 0x3f, RZ, 0xc0, !PT ;  /* 0x0000003f122d7812 */ /* 0x000fe2000780c0ff */
[----:B------:R-:W-:-:S04]  /*2d90*/  IMAD.IADD R14, R19, 0x1, R27 ;  /* 0x00000001130e7824 */ /* 0x000fc800078e021b */
[----:B------:R-:W-:-:S05]  /*2da0*/  IMAD.U32 R43, R14, 0x8, R1 ;  /* 0x000000080e2b7824 */ /* 0x000fca00078e0001 */
[----:B------:R0:W-:Y:S04]  /*2db0*/  STL.64 [R43+-0x78], R40 ;  /* 0xffff88282b007387 */ /* 0x0001e80000100a00 */
[----:B------:R-:W2:Y:S04]  /*2dc0*/  @P0 LDL.64 R20, [R1+0x8] ;  /* 0x0000080001140983 */ /* 0x000ea80000100a00 */
[----:B------:R-:W3:Y:S04]  /*2dd0*/  LDL.64 R16, [R1+0x10] ;  /* 0x0000100001107983 */ /* 0x000ee80000100a00 */
[----:B------:R-:W4:Y:S01]  /*2de0*/  LDL.64 R14, [R1+0x18] ;  /* 0x00001800010e7983 */ /* 0x000f220000100a00 */
[----:B------:R-:W-:Y:S01]  /*2df0*/  @P0 LOP3.LUT R18, R45, 0x3f, RZ, 0x3c, !PT ;  /* 0x0000003f2d120812 */ /* 0x000fe200078e3cff */
[----:B------:R-:W-:Y:S01]  /*2e00*/  BSSY.RECONVERGENT B3, `(.L_x_41) ;  /* 0x0000034000037945 */ /* 0x000fe20003800200 */
[----:B--2---:R-:W-:-:S02]  /*2e10*/  @P0 SHF.R.U64 R19, R20, 0x1, R21 ;  /* 0x0000000114130819 */ /* 0x004fc40000001215 */
[----:B------:R-:W-:Y:S02]  /*2e20*/  @P0 SHF.R.U32.HI R21, RZ, 0x1, R21 ;  /* 0x00000001ff150819 */ /* 0x000fe40000011615 */
[--C-:B---3--:R-:W-:Y:S02]  /*2e30*/  @P0 SHF.R.U32.HI R27, RZ, 0x1, R17.reuse ;  /* 0x00000001ff1b0819 */ /* 0x108fe40000011611 */
[C---:B------:R-:W-:Y:S02]  /*2e40*/  @P0 SHF.R.U64 R25, R16.reuse, 0x1, R17 ;  /* 0x0000000110190819 */ /* 0x040fe40000001211 */
[CC--:B------:R-:W-:Y:S02]  /*2e50*/  @P0 SHF.L.U32 R22, R16.reuse, R45.reuse, RZ ;  /* 0x0000002d10160219 */ /* 0x0c0fe400000006ff */
[----:B------:R-:W-:Y:S02]  /*2e60*/  @P0 SHF.R.U64 R19, R19, R18, R21 ;  /* 0x0000001213130219 */ /* 0x000fe40000001215 */
[----:B------:R-:W-:-:S02]  /*2e70*/  @P0 SHF.L.U64.HI R23, R16, R45, R17 ;  /* 0x0000002d10170219 */ /* 0x000fc40000010211 */
[-C--:B------:R-:W-:Y:S02]  /*2e80*/  @P0 SHF.R.U32.HI R20, RZ, R18.reuse, R21 ;  /* 0x00000012ff140219 */ /* 0x080fe40000011615 */
[----:B----4-:R-:W-:Y:S02]  /*2e90*/  @P0 SHF.L.U32 R21, R14, R45, RZ ;  /* 0x0000002d0e150219 */ /* 0x010fe400000006ff */
[----:B0-----:R-:W-:Y:S02]  /*2ea0*/  @P0 SHF.R.U64 R40, R25, R18, R27 ;  /* 0x0000001219280219 */ /* 0x001fe4000000121b */
[----:B------:R-:W-:Y:S02]  /*2eb0*/  @P0 LOP3.LUT R16, R22, R19, RZ, 0xfc, !PT ;  /* 0x0000001316100212 */ /* 0x000fe400078efcff */
[----:B------:R-:W-:Y:S02]  /*2ec0*/  @P0 LOP3.LUT R17, R23, R20, RZ, 0xfc, !PT ;  /* 0x0000001417110212 */ /* 0x000fe400078efcff */
[----:B------:R-:W-:-:S02]  /*2ed0*/  @P0 SHF.L.U64.HI R19, R14, R45, R15 ;  /* 0x0000002d0e130219 */ /* 0x000fc4000001020f */
[----:B------:R-:W-:Y:S01]  /*2ee0*/  @P0 LOP3.LUT R14, R21, R40, RZ, 0xfc, !PT ;  /* 0x00000028150e0212 */ /* 0x000fe200078efcff */
[C---:B------:R-:W-:Y:S01]  /*2ef0*/  IMAD.SHL.U32 R21, R16.reuse, 0x4, RZ ;  /* 0x0000000410157824 */ /* 0x040fe200078e00ff */
[----:B------:R-:W-:Y:S02]  /*2f00*/  @P0 SHF.R.U32.HI R18, RZ, R18, R27 ;  /* 0x00000012ff120219 */ /* 0x000fe4000001161b */
[----:B------:R-:W-:Y:S02]  /*2f10*/  SHF.L.U64.HI R25, R16, 0x2, R17 ;  /* 0x0000000210197819 */ /* 0x000fe40000010211 */
[----:B------:R-:W-:Y:S02]  /*2f20*/  @P0 LOP3.LUT R15, R19, R18, RZ, 0xfc, !PT ;  /* 0x00000012130f0212 */ /* 0x000fe400078efcff */
[----:B------:R-:W-:Y:S02]  /*2f30*/  SHF.L.W.U32.HI R17, R17, 0x2, R14 ;  /* 0x0000000211117819 */ /* 0x000fe40000010e0e */
[----:B------:R-:W-:-:S02]  /*2f40*/  IADD3 RZ, P0, PT, RZ, -R21, RZ ;  /* 0x80000015ffff7210 */ /* 0x000fc40007f1e0ff */
[----:B------:R-:W-:Y:S02]  /*2f50*/  LOP3.LUT R16, RZ, R25, RZ, 0x33, !PT ;  /* 0x00000019ff107212 */ /* 0x000fe400078e33ff */
[----:B------:R-:W-:Y:S02]  /*2f60*/  SHF.L.W.U32.HI R14, R14, 0x2, R15 ;  /* 0x000000020e0e7819 */ /* 0x000fe40000010e0f */
[----:B------:R-:W-:Y:S02]  /*2f70*/  LOP3.LUT R18, RZ, R17, RZ, 0x33, !PT ;  /* 0x00000011ff127212 */ /* 0x000fe400078e33ff */
[----:B------:R-:W-:Y:S02]  /*2f80*/  IADD3.X R16, P0, PT, RZ, R16, RZ, P0, !PT ;  /* 0x00000010ff107210 */ /* 0x000fe4000071e4ff */
[----:B------:R-:W-:Y:S02]  /*2f90*/  LOP3.LUT R19, RZ, R14, RZ, 0x33, !PT ;  /* 0x0000000eff137212 */ /* 0x000fe400078e33ff */
[----:B------:R-:W-:-:S02]  /*2fa0*/  IADD3.X R18, P1, PT, RZ, R18, RZ, P0, !PT ;  /* 0x00000012ff127210 */ /* 0x000fc4000073e4ff */
[----:B------:R-:W-:-:S03]  /*2fb0*/  ISETP.GT.U32.AND P3, PT, R17, -0x1, PT ;  /* 0xffffffff1100780c */ /* 0x000fc60003f64070 */
[----:B------:R-:W-:Y:S01]  /*2fc0*/  IMAD.X R19, RZ, RZ, R19, P1 ;  /* 0x000000ffff137224 */ /* 0x000fe200008e0613 */
[----:B------:R-:W-:-:S04]  /*2fd0*/  ISETP.GT.AND.EX P0, PT, R14, -0x1, PT, P3 ;  /* 0xffffffff0e00780c */ /* 0x000fc80003f04330 */
[----:B------:R-:W-:Y:S02]  /*2fe0*/  SEL R19, R14, R19, P0 ;  /* 0x000000130e137207 */ /* 0x000fe40000000000 */
[----:B------:R-:W-:Y:S02]  /*2ff0*/  SEL R23, R17, R18, P0 ;  /* 0x0000001211177207 */ /* 0x000fe40000000000 */
[----:B------:R-:W-:Y:S02]  /*3000*/  ISETP.NE.U32.AND P1, PT, R19, RZ, PT ;  /* 0x000000ff1300720c */ /* 0x000fe40003f25070 */
[----:B------:R-:W-:Y:S02]  /*3010*/  SEL R22, R25, R16, P0 ;  /* 0x0000001019167207 */ /* 0x000fe40000000000 */
[----:B------:R-:W-:Y:S01]  /*3020*/  SEL R17, R23, R19, !P1 ;  /* 0x0000001317117207 */ /* 0x000fe20004800000 */
[----:B------:R-:W-:-:S05]  /*3030*/  @!P0 IMAD.MOV R21, RZ, RZ, -R21 ;  /* 0x000000ffff158224 */ /* 0x000fca00078e0a15 */
[----:B------:R-:W0:Y:S02]  /*3040*/  FLO.U32 R17, R17 ;  /* 0x0000001100117300 */ /* 0x000e2400000e0000 */
[C---:B0-----:R-:W-:Y:S02]  /*3050*/  IADD3 R20, PT, PT, -R17.reuse, 0x1f, RZ ;  /* 0x0000001f11147810 */ /* 0x041fe40007ffe1ff */
[----:B------:R-:W-:-:S03]  /*3060*/  IADD3 R18, PT, PT, -R17, 0x3f, RZ ;  /* 0x0000003f11127810 */ /* 0x000fc60007ffe1ff */
[----:B------:R-:W-:-:S05]  /*3070*/  @P1 IMAD.MOV R18, RZ, RZ, R20 ;  /* 0x000000ffff121224 */ /* 0x000fca00078e0214 */
[----:B------:R-:W-:-:S13]  /*3080*/  ISETP.NE.AND P1, PT, R18, RZ, PT ;  /* 0x000000ff1200720c */ /* 0x000fda0003f25270 */
[----:B------:R-:W-:Y:S05]  /*3090*/  @!P1 BRA `(.L_x_42) ;  /* 0x0000000000289947 */ /* 0x000fea0003800000 */
[C---:B------:R-:W-:Y:S02]  /*30a0*/  LOP3.LUT R16, R18.reuse, 0x3f, RZ, 0xc0, !PT ;  /* 0x0000003f12107812 */ /* 0x040fe400078ec0ff */
[--C-:B------:R-:W-:Y:S02]  /*30b0*/  SHF.R.U64 R20, R21, 0x1, R22.reuse ;  /* 0x0000000115147819 */ /* 0x100fe40000001216 */
[----:B------:R-:W-:Y:S02]  /*30c0*/  SHF.R.U32.HI R22, RZ, 0x1, R22 ;  /* 0x00000001ff167819 */ /* 0x000fe40000011616 */
[----:B------:R-:W-:Y:S02]  /*30d0*/  LOP3.LUT R17, R18, 0x3f, RZ, 0xc, !PT ;  /* 0x0000003f12117812 */ /* 0x000fe400078e0cff */
[CC--:B------:R-:W-:Y:S02]  /*30e0*/  SHF.L.U64.HI R40, R23.reuse, R16.reuse, R19 ;  /* 0x0000001017287219 */ /* 0x0c0fe40000010213 */
[----:B------:R-:W-:-:S02]  /*30f0*/  SHF.L.U32 R19, R23, R16, RZ ;  /* 0x0000001017137219 */ /* 0x000fc400000006ff */
[-CC-:B------:R-:W-:Y:S02]  /*3100*/  SHF.R.U64 R16, R20, R17.reuse, R22.reuse ;  /* 0x0000001114107219 */ /* 0x180fe40000001216 */
[----:B------:R-:W-:Y:S02]  /*3110*/  SHF.R.U32.HI R17, RZ, R17, R22 ;  /* 0x00000011ff117219 */ /* 0x000fe40000011616 */
[----:B------:R-:W-:Y:S02]  /*3120*/  LOP3.LUT R23, R19, R16, RZ, 0xfc, !PT ;  /* 0x0000001013177212 */ /* 0x000fe400078efcff */
[----:B------:R-:W-:-:S07]  /*3130*/  LOP3.LUT R19, R40, R17, RZ, 0xfc, !PT ;  /* 0x0000001128137212 */ /* 0x000fce00078efcff */
.L_x_42:
[----:B------:R-:W-:Y:S05]  /*3140*/  BSYNC.RECONVERGENT B3 ;  /* 0x0000000000037941 */ /* 0x000fea0003800200 */
.L_x_41:
[----:B------:R-:W-:-:S04]  /*3150*/  IMAD.WIDE.U32 R20, R23, 0x2168c235, RZ ;  /* 0x2168c23517147825 */ /* 0x000fc800078e00ff */
[----:B------:R-:W-:Y:S01]  /*3160*/  IMAD.MOV.U32 R16, RZ, RZ, R21 ;  /* 0x000000ffff107224 */ /* 0x000fe200078e0015 */
[----:B------:R-:W-:Y:S01]  /*3170*/  IADD3 RZ, P1, PT, R20, R20, RZ ;  /* 0x0000001414ff7210 */ /* 0x000fe20007f3e0ff */
[----:B------:R-:W-:Y:S02]  /*3180*/  IMAD.MOV.U32 R17, RZ, RZ, RZ ;  /* 0x000000ffff117224 */ /* 0x000fe400078e00ff */
[----:B------:R-:W-:-:S04]  /*3190*/  IMAD.HI.U32 R21, R19, -0x36f0255e, RZ ;  /* 0xc90fdaa213157827 */ /* 0x000fc800078e00ff */
[----:B------:R-:W-:-:S04]  /*31a0*/  IMAD.WIDE.U32 R16, R23, -0x36f0255e, R16 ;  /* 0xc90fdaa217107825 */ /* 0x000fc800078e0010 */
[C---:B------:R-:W-:Y:S02]  /*31b0*/  IMAD R23, R19.reuse, -0x36f0255e, RZ ;  /* 0xc90fdaa213177824 */ /* 0x040fe400078e02ff */
[----:B------:R-:W-:-:S04]  /*31c0*/  IMAD.WIDE.U32 R16, P3, R19, 0x2168c235, R16 ;  /* 0x2168c23513107825 */ /* 0x000fc80007860010 */
[----:B------:R-:W-:Y:S01]  /*31d0*/  IMAD.X R19, RZ, RZ, R21, P3 ;  /* 0x000000ffff137224 */ /* 0x000fe200018e0615 */
[----:B------:R-:W-:Y:S02]  /*31e0*/  IADD3 R17, P3, PT, R23, R17, RZ ;  /* 0x0000001117117210 */ /* 0x000fe40007f7e0ff */
[----:B------:R-:W-:Y:S02]  /*31f0*/  IADD3.X RZ, P1, PT, R16, R16, RZ, P1, !PT ;  /* 0x0000001010ff7210 */ /* 0x000fe40000f3e4ff */
[C---:B------:R-:W-:Y:S01]  /*3200*/  ISETP.GT.U32.AND P4, PT, R17.reuse, RZ, PT ;  /* 0x000000ff1100720c */ /* 0x040fe20003f84070 */
[----:B------:R-:W-:Y:S01]  /*3210*/  IMAD.X R19, RZ, RZ, R19, P3 ;  /* 0x000000ffff137224 */ /* 0x000fe200018e0613 */
[----:B------:R-:W-:-:S04]  /*3220*/  IADD3.X R16, P3, PT, R17, R17, RZ, P1, !PT ;  /* 0x0000001111107210 */ /* 0x000fc80000f7e4ff */
[C---:B------:R-:W-:Y:S01]  /*3230*/  ISETP.GT.AND.EX P1, PT, R19.reuse, RZ, PT, P4 ;  /* 0x000000ff1300720c */ /* 0x040fe20003f24340 */
[----:B------:R-:W-:-:S03]  /*3240*/  IMAD.X R20, R19, 0x1, R19, P3 ;  /* 0x0000000113147824 */ /* 0x000fc600018e0613 */
[----:B------:R-:W-:Y:S02]  /*3250*/  SEL R17, R16, R17, P1 ;  /* 0x0000001110117207 */ /* 0x000fe40000800000 */
[----:B------:R-:W-:Y:S02]  /*3260*/  SEL R20, R20, R19, P1 ;  /* 0x0000001314147207 */ /* 0x000fe40000800000 */
[----:B------:R-:W-:Y:S02]  /*3270*/  IADD3 R17, P3, PT, R17, 0x1, RZ ;  /* 0x0000000111117810 */ /* 0x000fe40007f7e0ff */
[----:B------:R-:W-:Y:S02]  /*3280*/  SEL R19, RZ, 0xffffffff, !P1 ;  /* 0xffffffffff137807 */ /* 0x000fe40004800000 */
[----:B------:R-:W-:Y:S01]  /*3290*/  LOP3.LUT P1, R16, R24, 0x80000000, RZ, 0xc0, !PT ;  /* 0x8000000018107812 */ /* 0x000fe2000782c0ff */
[----:B------:R-:W-:Y:S02]  /*32a0*/  IMAD.X R20, RZ, RZ, R20, P3 ;  /* 0x000000ffff147224 */ /* 0x000fe400018e0614 */
[----:B------:R-:W-:Y:S01]  /*32b0*/  IMAD.IADD R18, R19, 0x1, -R18 ;  /* 0x0000000113127824 */ /* 0x000fe200078e0a12 */
[----:B------:R-:W-:-:S02]  /*32c0*/  SHF.R.U32.HI R19, RZ, 0x1e, R15 ;  /* 0x0000001eff137819 */ /* 0x000fc4000001160f */
[----:B------:R-:W-:Y:S01]  /*32d0*/  SHF.R.U64 R17, R17, 0xa, R20 ;  /* 0x0000000a11117819 */ /* 0x000fe20000001214 */
[----:B------:R-:W-:Y:S01]  /*32e0*/  IMAD.SHL.U32 R15, R18, 0x100000, RZ ;  /* 0x00100000120f7824 */ /* 0x000fe200078e00ff */
[----:B------:R-:W-:Y:S02]  /*32f0*/  LEA.HI R14, R14, R19, RZ, 0x1 ;  /* 0x000000130e0e7211 */ /* 0x000fe400078f08ff */
[----:B------:R-:W-:Y:S02]  /*3300*/  IADD3 R17, P3, PT, R17, 0x1, RZ ;  /* 0x0000000111117810 */ /* 0x000fe40007f7e0ff */
[----:B------:R-:W-:Y:S01]  /*3310*/  @!P0 LOP3.LUT R16, R16, 0x80000000, RZ, 0x3c, !PT ;  /* 0x8000000010108812 */ /* 0x000fe200078e3cff */
[----:B------:R-:W-:Y:S01]  /*3320*/  @P1 IMAD.MOV R14, RZ, RZ, -R14 ;  /* 0x000000ffff0e1224 */ /* 0x000fe200078e0a0e */
[----:B------:R-:W-:-:S04]  /*3330*/  LEA.HI.X R20, R20, RZ, RZ, 0x16, P3 ;  /* 0x000000ff14147211 */ /* 0x000fc800018fb4ff */
[--C-:B------:R-:W-:Y:S02]  /*3340*/  SHF.R.U64 R17, R17, 0x1, R20.reuse ;  /* 0x0000000111117819 */ /* 0x100fe40000001214 */
[----:B------:R-:W-:Y:S02]  /*3350*/  SHF.R.U32.HI R18, RZ, 0x1, R20 ;  /* 0x00000001ff127819 */ /* 0x000fe40000011614 */
[----:B------:R-:W-:-:S04]  /*3360*/  IADD3 R21, P3, P4, RZ, RZ, R17 ;  /* 0x000000ffff157210 */ /* 0x000fc80007c7e011 */
[----:B------:R-:W-:-:S04]  /*3370*/  IADD3.X R15, PT, PT, R15, 0x3fe00000, R18, P3, P4 ;  /* 0x3fe000000f0f7810 */ /* 0x000fc80001fe8412 */
[----:B------:R-:W-:-:S07]  /*3380*/  LOP3.LUT R24, R15, R16, RZ, 0xfc, !PT ;  /* 0x000000100f187212 */ /* 0x000fce00078efcff */
.L_x_36:
[----:B------:R-:W-:Y:S02]  /*3390*/  IMAD.MOV.U32 R27, RZ, RZ, 0x0 ;  /* 0x00000000ff1b7424 */ /* 0x000fe400078e00ff */
[----:B------:R-:W-:Y:S02]  /*33a0*/  IMAD.MOV.U32 R44, RZ, RZ, R14 ;  /* 0x000000ffff2c7224 */ /* 0x000fe400078e000e */
[----:B------:R-:W-:Y:S02]  /*33b0*/  IMAD.MOV.U32 R14, RZ, RZ, R21 ;  /* 0x000000ffff0e7224 */ /* 0x000fe400078e0015 */
[----:B------:R-:W-:Y:S01]  /*33c0*/  IMAD.MOV.U32 R15, RZ, RZ, R24 ;  /* 0x000000ffff0f7224 */ /* 0x000fe200078e0018 */
[----:B------:R-:W-:Y:S06]  /*33d0*/  RET.REL.NODEC R26 `(_Z15kernel_problem3iiiiP4BodyS0_PhS1_) ;  /* 0xffffffcc1a087950 */ /* 0x000fec0003c3ffff */
.L_x_43:
[----:B------:R-:W-:-:S00]  /*33e0*/  BRA `(.L_x_43) ;  /* 0xfffffffc00fc7947 */ /* 0x000fc0000383ffff */
[----:B------:R-:W-:-:S00]  /*33f0*/  NOP ;  /* 0x0000000000007918 */ /* 0x000fc00000000000 */
        /* <DEDUP_REMOVED lines=8> */
.L_x_124:


//--------------------- .text._Z15kernel_problem2iiiiiP4BodyS0_Ph --------------------------
	.section	.text._Z15kernel_problem2iiiiiP4BodyS0_Ph,"ax",@progbits
	.align	128
        .global         _Z15kernel_problem2iiiiiP4BodyS0_Ph
        .type           _Z15kernel_problem2iiiiiP4BodyS0_Ph,@function
        .size           _Z15kernel_problem2iiiiiP4BodyS0_Ph,(.L_x_127 - _Z15kernel_problem2iiiiiP4BodyS0_Ph)
        .other          _Z15kernel_problem2iiiiiP4BodyS0_Ph,@"STO_CUDA_ENTRY STV_DEFAULT"
_Z15kernel_problem2iiiiiP4BodyS0_Ph:
.text._Z15kernel_problem2iiiiiP4BodyS0_Ph:
        /* <DEDUP_REMOVED lines=18> */
.L_x_45:
[----:B------:R-:W-:Y:S05]  /*0120*/  BSYNC.RECONVERGENT B0 ;  /* 0x0000000000007941 */ /* 0x000fea0003800200 */
.L_x_44:
[----:B------:R-:W1:Y:S01]  /*0130*/  LDCU UR5, c[0x0][0x38c] ;  /* 0x00007180ff0577ac */ /* 0x000e620008000800 */
[----:B------:R-:W-:Y:S01]  /*0140*/  BSSY.RECONVERGENT B0, `(.L_x_46) ;  /* 0x000001a000007945 */ /* 0x000fe20003800200 */
[----:B-1----:R-:W-:-:S04]  /*0150*/  ISETP.NE.AND P0, PT, R4, UR5, PT ;  /* 0x0000000504007c0c */ /* 0x002fc8000bf05270 */
[----:B------:R-:W-:-:S13]  /*0160*/  ISETP.NE.OR P0, PT, R5, RZ, P0 ;  /* 0x000000ff0500720c */ /* 0x000fda0000705670 */
[----:B------:R-:W-:Y:S05]  /*0170*/  @P0 BRA `(.L_x_47) ;  /* 0x0000000000580947 */ /* 0x000fea0003800000 */
[----:B------:R-:W1:Y:S08]  /*0180*/  LDC R7, c[0x0][0x390] ;  /* 0x0000e400ff077b82 */ /* 0x000e700000000800 */
[----:B0-----:R-:W1:Y:S02]  /*0190*/  LDC.64 R2, c[0x0][0x398] ;  /* 0x0000e600ff027b82 */ /* 0x001e640000000a00 */
[----:B-1----:R-:W-:-:S05]  /*01a0*/  IMAD.WIDE R2, R7, 0x40, R2 ;  /* 0x0000004007027825 */ /* 0x002fca00078e0202 */
[----:B------:R-:W2:Y:S04]  /*01b0*/  LDG.E.64 R8, desc[UR10][R2.64+0x8] ;  /* 0x0000080a02087981 */ /* 0x000ea8000c1e1b00 */
[----:B------:R-:W3:Y:S04]  /*01c0*/  LDG.E.64 R6, desc[UR10][R2.64] ;  /* 0x0000000a02067981 */ /* 0x000ee8000c1e1b00 */
[----:B------:R-:W4:Y:S01]  /*01d0*/  LDG.E.64 R10, desc[UR10][R2.64+0x10] ;  /* 0x0000100a020a7981 */ /* 0x000f22000c1e1b00 */
[----:B------:R-:W-:Y:S01]  /*01e0*/  UMOV UR6, 0x1e900000 ;  /* 0x1e90000000067882 */ /* 0x000fe20000000000 */
[----:B------:R-:W-:Y:S01]  /*01f0*/  UMOV UR7, 0x42d6bcc4 ;  /* 0x42d6bcc400077882 */ /* 0x000fe20000000000 */
[----:B--2--5:R-:W-:-:S02]  /*0200*/  DADD R8, R36, -R8 ;  /* 0x0000000024087229 */ /* 0x024fc40000000808 */
[----:B---3--:R-:W-:-:S06]  /*0210*/  DADD R6, R38, -R6 ;  /* 0x0000000026067229 */ /* 0x008fcc0000000806 */
[----:B------:R-:W-:Y:S02]  /*0220*/  DMUL R8, R8, R8 ;  /* 0x0000000808087228 */ /* 0x000fe40000000000 */
[----:B----4-:R-:W-:-:S06]  /*0230*/  DADD R10, R34, -R10 ;  /* 0x00000000220a7229 */ /* 0x010fcc000000080a */
[----:B------:R-:W-:-:S08]  /*0240*/  DFMA R8, R6, R6, R8 ;  /* 0x000000060608722b */ /* 0x000fd00000000008 */
[----:B------:R-:W-:-:S08]  /*0250*/  DFMA R8, R10, R10, R8 ;  /* 0x0000000a0a08722b */ /* 0x000fd00000000008 */
[----:B------:R-:W-:-:S14]  /*0260*/  DSETP.GEU.AND P0, PT, R8, UR6, PT ;  /* 0x0000000608007e2a */ /* 0x000fdc000bf0e000 */
[----:B------:R-:W-:Y:S05]  /*0270*/  @P0 BRA `(.L_x_47) ;  /* 0x0000000000180947 */ /* 0x000fea0003800000 */
[----:B------:R-:W0:Y:S02]  /*0280*/  LDC.64 R2, c[0x0][0x3a8] ;  /* 0x0000ea00ff027b82 */ /* 0x000e240000000a00 */
[----:B0-----:R-:W2:Y:S02]  /*0290*/  LDG.E R6, desc[UR10][R2.64] ;  /* 0x0000000a02067981 */ /* 0x001ea4000c1e1900 */
[----:B--2---:R-:W-:-:S13]  /*02a0*/  ISETP.NE.AND P0, PT, R6, -0x2, PT ;  /* 0xfffffffe0600780c */ /* 0x004fda0003f05270 */
[----:B------:R-:W0:Y:S02]  /*02b0*/  @!P0 LDC R7, c[0x0][0x380] ;  /* 0x0000e000ff078b82 */ /* 0x000e240000000800 */
[----:B0-----:R-:W-:-:S05]  /*02c0*/  @!P0 VIADD R7, R7, 0xffffffff ;  /* 0xffffffff07078836 */ /* 0x001fca0000000000 */
[----:B------:R1:W-:Y:S02]  /*02d0*/  @!P0 STG.E desc[UR10][R2.64], R7 ;  /* 0x0000000702008986 */ /* 0x0003e4000c10190a */
.L_x_47:
[----:B------:R-:W-:Y:S05]  /*02e0*/  BSYNC.RECONVERGENT B0 ;  /* 0x0000000000007941 */ /* 0x000fea0003800200 */
.L_x_46:
[----:B------:R-:W2:Y:S01]  /*02f0*/  LDCU UR5, c[0x0][0x384] ;  /* 0x00007080ff0577ac */ /* 0x000ea20008000800 */
[----:B------:R-:W-:Y:S02]  /*0300*/  CS2R R28, SRZ ;  /* 0x00000000001c7805 */ /* 0x000fe4000001ff00 */
[----:B------:R-:W-:Y:S02]  /*0310*/  CS2R R30, SRZ ;  /* 0x00000000001e7805 */ /* 0x000fe4000001ff00 */
[----:B------:R-:W-:Y:S01]  /*0320*/  CS2R R32, SRZ ;  /* 0x0000000000207805 */ /* 0x000fe2000001ff00 */
[----:B--2---:R-:W-:-:S09]  /*0330*/  UISETP.GE.AND UP0, UPT, UR5, 0x1, UPT ;  /* 0x000000010500788c */ /* 0x004fd2000bf06270 */
[----:B------:R-:W-:Y:S05]  /*0340*/  BRA.U !UP0, `(.L_x_48) ;  /* 0x0000001108187547 */ /* 0x000fea000b800000 */
[----:B01----:R-:W0:Y:S01]  /*0350*/  MUFU.RCP64H R3, 6000 ;  /* 0x40b7700000037908 */ /* 0x003e220000001800 */
[----:B------:R-:W-:Y:S01]  /*0360*/  IMAD.MOV.U32 R8, RZ, RZ, 0x0 ;  /* 0x00000000ff087424 */ /* 0x000fe200078e00ff */
[----:B------:R-:W1:Y:S01]  /*0370*/  LDCU UR5, c[0x0][0x380] ;  /* 0x00007000ff0577ac */ /* 0x000e620008000800 */
[----:B------:R-:W-:Y:S02]  /*0380*/  IMAD.MOV.U32 R9, RZ, RZ, 0x40b77000 ;  /* 0x40b77000ff097424 */ /* 0x000fe400078e00ff */
[----:B------:R-:W-:-:S06]  /*0390*/  IMAD.MOV.U32 R2, RZ, RZ, 0x1 ;  /* 0x00000001ff027424 */ /* 0x000fcc00078e00ff */
[----:B0-----:R-:W-:Y:S01]  /*03a0*/  DFMA R6, R2, -R8, 1 ;  /* 0x3ff000000206742b */ /* 0x001fe20000000808 */
[----:B-1----:R-:W-:-:S07]  /*03b0*/  UIMAD UR5, UR5, 0x3c, URZ ;  /* 0x0000003c050578a4 */ /* 0x002fce000f8e02ff */
        /* <DEDUP_REMOVED lines=18> */
[----:B-----5:R-:W-:Y:S05]  /*04e0*/  CALL.REL.NOINC `($__internal_1_$__cuda_sm20_div_rn_f64_full) ;  /* 0x0000001000b47944 */ /* 0x020fea0003c00000 */
[----:B------:R-:W-:Y:S02]  /*04f0*/  IMAD.MOV.U32 R2, RZ, RZ, R16 ;  /* 0x000000ffff027224 */ /* 0x000fe400078e0010 */
[----:B------:R-:W-:-:S07]  /*0500*/  IMAD.MOV.U32 R3, RZ, RZ, R17 ;  /* 0x000000ffff037224 */ /* 0x000fce00078e0011 */
.L_x_49:
        /* <DEDUP_REMOVED lines=32> */
.L_x_66:
        /* <DEDUP_REMOVED lines=43> */
[----:B-1---5:R-:W-:Y:S05]  /*09c0*/  CALL.REL.NOINC `($_Z15kernel_problem2iiiiiP4BodyS0_Ph$__internal_trig_reduction_slowpathd) ;  /* 0x0000001c008c7944 */ /* 0x022fea0003c00000 */
.L_x_55:
[----:B-1----:R-:W-:Y:S05]  /*09d0*/  BSYNC.RECONVERGENT B1 ;  /* 0x0000000000017941 */ /* 0x002fea0003800200 */
.L_x_54:
        /* <DEDUP_REMOVED lines=30> */
.L_x_53:
[----:B-1----:R-:W-:Y:S05]  /*0bc0*/  BSYNC.RECONVERGENT B2 ;  /* 0x0000000000027941 */ /* 0x002fea0003800200 */
.L_x_52:
        /* <DEDUP_REMOVED lines=21> */
[----:B------:R-:W-:Y:S05]  /*0d20*/  CALL.REL.NOINC `($_Z15kernel_problem2iiiiiP4BodyS0_Ph$__internal_accurate_pow) ;  /* 0x0000001000147944 */ /* 0x000fea0003c00000 */
[----:B------:R-:W-:-:S04]  /*0d30*/  ISETP.GE.AND P0, PT, R45, RZ, PT ;  /* 0x000000ff2d00720c */ /* 0x000fc80003f06270 */
[----:B------:R-:W-:Y:S02]  /*0d40*/  FSEL R14, R14, RZ, P0 ;  /* 0x000000ff0e0e7208 */ /* 0x000fe40000000000 */
[----:B------:R-:W-:-:S07]  /*0d50*/  FSEL R15, R20, -QNAN , P0 ;  /* 0xfff80000140f7808 */ /* 0x000fce0000000000 */
.L_x_57:
[----:B------:R-:W-:Y:S05]  /*0d60*/  BSYNC.RECONVERGENT B1 ;  /* 0x0000000000017941 */ /* 0x000fea0003800200 */
.L_x_56:
        /* <DEDUP_REMOVED lines=12> */
.L_x_59:
[----:B------:R-:W-:Y:S05]  /*0e30*/  BSYNC.RECONVERGENT B1 ;  /* 0x0000000000017941 */ /* 0x000fea0003800200 */
.L_x_58:
        /* <DEDUP_REMOVED lines=26> */
[----:B------:R-:W-:Y:S05]  /*0fe0*/  CALL.REL.NOINC `($__internal_1_$__cuda_sm20_div_rn_f64_full) ;  /* 0x0000000400f47944 */ /* 0x000fea0003c00000 */
.L_x_61:
[----:B------:R-:W-:Y:S05]  /*0ff0*/  BSYNC.RECONVERGENT B1 ;  /* 0x0000000000017941 */ /* 0x000fea0003800200 */
.L_x_60:
        /* <DEDUP_REMOVED lines=20> */
[----:B------:R-:W-:Y:S05]  /*1140*/  CALL.REL.NOINC `($__internal_1_$__cuda_sm20_div_rn_f64_full) ;  /* 0x00000004009c7944 */ /* 0x000fea0003c00000 */
[----:B------:R-:W-:Y:S02]  /*1150*/  IMAD.MOV.U32 R18, RZ, RZ, R16 ;  /* 0x000000ffff127224 */ /* 0x000fe400078e0010 */
[----:B------:R-:W-:-:S07]  /*1160*/  IMAD.MOV.U32 R19, RZ, RZ, R17 ;  /* 0x000000ffff137224 */ /* 0x000fce00078e0011 */
.L_x_63:
[----:B------:R-:W-:Y:S05]  /*1170*/  BSYNC.RECONVERGENT B1 ;  /* 0x0000000000017941 */ /* 0x000fea0003800200 */
.L_x_62:
        /* <DEDUP_REMOVED lines=23> */
[----:B------:R-:W-:Y:S02]  /*12f0*/  IMAD.MOV.U32 R12, RZ, RZ, R16 ;  /* 0x000000ffff0c7224 */ /* 0x000fe400078e0010 */
[----:B------:R-:W-:-:S07]  /*1300*/  IMAD.MOV.U32 R13, RZ, RZ, R17 ;  /* 0x000000ffff0d7224 */ /* 0x000fce00078e0011 */
.L_x_65:
[----:B------:R-:W-:Y:S05]  /*1310*/  BSYNC.RECONVERGENT B1 ;  /* 0x0000000000017941 */ /* 0x000fea0003800200 */
.L_x_64:
[----:B------:R-:W-:-:S11]  /*1320*/  DADD R28, R28, R12 ;  /* 0x000000001c1c7229 */ /* 0x000fd6000000000c */
.L_x_51:
[----:B-1----:R-:W-:Y:S05]  /*1330*/  BSYNC.RECONVERGENT B0 ;  /* 0x0000000000007941 */ /* 0x002fea0003800200 */
.L_x_50:
[----:B------:R-:W-:Y:S02]  /*1340*/  VIADD R9, R9, 0x20 ;  /* 0x0000002009097836 */ /* 0x000fe40000000000 */
[----:B------:R-:W-:Y:S02]  /*1350*/  VIADD R10, R10, 0x20 ;  /* 0x000000200a0a7836 */ /* 0x000fe40000000000 */
[----:B------:R-:W-:Y:S01]  /*1360*/  VIADD R8, R8, 0x200 ;  /* 0x0000020008087836 */ /* 0x000fe20000000000 */
[----:B------:R-:W-:Y:S06]  /*1370*/  BRA.U UP0, `(.L_x_66) ;  /* 0xfffffff100e47547 */ /* 0x000fec000b83ffff */
[----:B------:R-:W-:Y:S02]  /*1380*/  DMUL R32, R32, 60 ;  /* 0x404e000020207828 */ /* 0x000fe40000000000 */
[----:B------:R-:W-:Y:S02]  /*1390*/  DMUL R30, R30, 60 ;  /* 0x404e00001e1e7828 */ /* 0x000fe40000000000 */
[----:B------:R-:W-:-:S11]  /*13a0*/  DMUL R28, R28, 60 ;  /* 0x404e00001c1c7828 */ /* 0x000fd60000000000 */
.L_x_48:
[----:B01----:R-:W0:Y:S01]  /*13b0*/  S2R R3, SR_CgaCtaId ;  /* 0x0000000000037919 */ /* 0x003e220000008800 */
[----:B------:R-:W-:Y:S01]  /*13c0*/  MOV R2, 0x400 ;  /* 0x0000040000027802 */ /* 0x000fe20000000f00 */
[----:B------:R-:W-:Y:S01]  /*13d0*/  IMAD R13, R5, UR9, R0 ;  /* 0x00000009050d7c24 */ /* 0x000fe2000f8e0200 */
[----:B------:R-:W1:Y:S02]  /*13e0*/  LDCU UR4, c[0x0][0x364] ;  /* 0x00006c80ff0477ac */ /* 0x000e640008000800 */
[----:B-1----:R-:W-:Y:S01]  /*13f0*/  UISETP.GE.U32.AND UP0, UPT, UR4, 0x2, UPT ;  /* 0x000000020400788c */ /* 0x002fe2000bf06070 */
        /* <DEDUP_REMOVED lines=8> */
.L_x_70:
[----:B------:R-:W-:Y:S01]  /*1480*/  VIADD R2, R12, 0xffffffff ;  /* 0xffffffff0c027836 */ /* 0x000fe20000000000 */
[----:B------:R-:W-:Y:S04]  /*1490*/  BSSY.RECONVERGENT B0, `(.L_x_68) ;  /* 0x0000012000007945 */ /* 0x000fe80003800200 */
[----:B------:R-:W-:-:S13]  /*14a0*/  LOP3.LUT P0, RZ, R2, R5, RZ, 0xc0, !PT ;  /* 0x0000000502ff7212 */ /* 0x000fda000780c0ff */
[----:B-1----:R-:W-:Y:S05]  /*14b0*/  @P0 BRA `(.L_x_69) ;  /* 0x00000000003c0947 */ /* 0x002fea0003800000 */
[----:B------:R-:W-:Y:S01]  /*14c0*/  LEA.HI R3, R12, R5, RZ, 0x1f ;  /* 0x000000050c037211 */ /* 0x000fe200078ff8ff */
[----:B------:R-:W-:Y:S04]  /*14d0*/  LDS.64 R6, [R13+0x800] ;  /* 0x000800000d067984 */ /* 0x000fe80000000a00 */
        /* <DEDUP_REMOVED lines=13> */
.L_x_69:
[----:B------:R-:W-:Y:S05]  /*15b0*/  BSYNC.RECONVERGENT B0 ;  /* 0x0000000000007941 */ /* 0x000fea0003800200 */
.L_x_68:
[----:B------:R-:W-:Y:S01]  /*15c0*/  IMAD.SHL.U32 R12, R12, 0x2, RZ ;  /* 0x000000020c0c7824 */ /* 0x000fe200078e00ff */
[----:B------:R-:W-:Y:S04]  /*15d0*/  BAR.SYNC.DEFER_BLOCKING 0x0 ;  /* 0x0000000000007b1d */ /* 0x000fe80000010000 */
[----:B------:R-:W-:-:S13]  /*15e0*/  ISETP.GT.U32.AND P0, PT, R12, UR4, PT ;  /* 0x000000040c007c0c */ /* 0x000fda000bf04070 */
[----:B------:R-:W-:Y:S05]  /*15f0*/  @!P0 BRA `(.L_x_70) ;  /* 0xfffffffc00a08947 */ /* 0x000fea000383ffff */
.L_x_67:
[----:B------:R-:W2:Y:S02]  /*1600*/  LDCU UR5, c[0x0][0x388] ;  /* 0x00007100ff0577ac */ /* 0x000ea40008000800 */
[----:B--2---:R-:W-:-:S04]  /*1610*/  ISETP.GE.AND P0, PT, R4, UR5, PT ;  /* 0x0000000504007c0c */ /* 0x004fc8000bf06270 */
[----:B------:R-:W-:-:S13]  /*1620*/  ISETP.GT.U32.OR P0, PT, R5, 0x2, P0 ;  /* 0x000000020500780c */ /* 0x000fda0000704470 */
[----:B------:R-:W-:Y:S05]  /*1630*/  @P0 EXIT ;  /* 0x000000000000094d */ /* 0x000fea0003800000 */
[----:B------:R-:W2:Y:S01]  /*1640*/  LDC.64 R2, c[0x0][0x398] ;  /* 0x0000e600ff027b82 */ /* 0x000ea20000000a00 */
[C---:B------:R-:W-:Y:S02]  /*1650*/  VIADD R7, R0.reuse, UR9 ;  /* 0x0000000900077c36 */ /* 0x040fe40008000000 */
[----:B------:R-:W-:-:S05]  /*1660*/  IMAD R6, R0, 0x3, R5 ;  /* 0x0000000300067824 */ /* 0x000fca00078e0205 */
[----:B------:R-:W3:Y:S01]  /*1670*/  LDC.64 R10, c[0x0][0x3a0] ;  /* 0x0000e800ff0a7b82 */ /* 0x000ee20000000a00 */
[----:B--2---:R-:W-:-:S04]  /*1680*/  IMAD.WIDE R2, R4, 0x40, R2 ;  /* 0x0000004004027825 */ /* 0x004fc800078e0202 */
[----:B------:R-:W-:-:S06]  /*1690*/  IMAD.WIDE.U32 R2, R5, 0x8, R2 ;  /* 0x0000000805027825 */ /* 0x000fcc00078e0002 */
[----:B------:R-:W2:Y:S01]  /*16a0*/  LDG.E.64 R2, desc[UR10][R2.64+0x18] ;  /* 0x0000180a02027981 */ /* 0x000ea2000c1e1b00 */
[C-C-:B01----:R-:W-:Y:S02]  /*16b0*/  IMAD R13, R7.reuse, 0x18, R16.reuse ;  /* 0x00000018070d7824 */ /* 0x143fe400078e0210 */
[----:B------:R-:W-:Y:S02]  /*16c0*/  VIADD R0, R16, 0x800 ;  /* 0x0000080010007836 */ /* 0x000fe40000000000 */
[----:B------:R-:W-:Y:S01]  /*16d0*/  IMAD R12, R6, 0x8, R16 ;  /* 0x00000008060c7824 */ /* 0x000fe200078e0210 */
[----:B-----5:R-:W-:Y:S01]  /*16e0*/  STS.64 [R13+0x800], R38 ;  /* 0x000800260d007388 */ /* 0x020fe20000000a00 */
[----:B------:R-:W-:-:S03]  /*16f0*/  IMAD R0, R7, 0x18, R0 ;  /* 0x0000001807007824 */ /* 0x000fc600078e0200 */
[----:B------:R-:W-:Y:S01]  /*1700*/  STS.64 [R13+0x808], R36 ;  /* 0x000808240d007388 */ /* 0x000fe20000000a00 */
[----:B------:R-:W-:-:S03]  /*1710*/  IMAD R0, R5, 0x8, R0 ;  /* 0x0000000805007824 */ /* 0x000fc600078e0200 */
[----:B------:R-:W-:Y:S04]  /*1720*/  STS.64 [R13+0x810], R34 ;  /* 0x000810220d007388 */ /* 0x000fe80000000a00 */
[----:B------:R-:W2:Y:S04]  /*1730*/  LDS.64 R6, [R12+0x800] ;  /* 0x000800000c067984 */ /* 0x000ea80000000a00 */
[----:B------:R-:W0:Y:S01]  /*1740*/  LDS.64 R8, [R0] ;  /* 0x0000000000087984 */ /* 0x000e220000000a00 */
[----:B--2---:R-:W-:Y:S01]  /*1750*/  DADD R6, R2, R6 ;  /* 0x0000000002067229 */ /* 0x004fe20000000006 */
[----:B---3--:R-:W-:-:S07]  /*1760*/  IMAD.WIDE R2, R4, 0x40, R10 ;  /* 0x0000004004027825 */ /* 0x008fce00078e020a */
[----:B0-----:R-:W-:Y:S01]  /*1770*/  DFMA R8, R6, 60, R8 ;  /* 0x404e00000608782b */ /* 0x001fe20000000008 */
[----:B------:R-:W-:-:S05]  /*1780*/  IMAD.WIDE.U32 R2, R5, 0x8, R2 ;  /* 0x0000000805027825 */ /* 0x000fca00078e0002 */
[----:B------:R-:W-:Y:S04]  /*1790*/  STG.E.64 desc[UR10][R2.64+0x18], R6 ;  /* 0x0000180602007986 */ /* 0x000fe8000c101b0a */
[----:B------:R-:W-:Y:S01]  /*17a0*/  STG.E.64 desc[UR10][R2.64], R8 ;  /* 0x0000000802007986 */ /* 0x000fe2000c101b0a */
[----:B------:R-:W-:Y:S05]  /*17b0*/  EXIT ;  /* 0x000000000000794d */ /* 0x000fea0003800000 */
        .weak           $__internal_1_$__cuda_sm20_div_rn_f64_full
        .type           $__internal_1_$__cuda_sm20_div_rn_f64_full,@function
        .size           $__internal_1_$__cuda_sm20_div_rn_f64_full,($_Z15kernel_problem2iiiiiP4BodyS0_Ph$__internal_accurate_pow - $__internal_1_$__cuda_sm20_div_rn_f64_full)
$__internal_1_$__cuda_sm20_div_rn_f64_full:
        /* <DEDUP_REMOVED lines=66> */
.L_x_72:
        /* <DEDUP_REMOVED lines=16> */
.L_x_75:
[----:B------:R-:W-:Y:S01]  /*1ce0*/  LOP3.LUT R25, R17, 0x80000, RZ, 0xfc, !PT ;  /* 0x0008000011197812 */ /* 0x000fe200078efcff */
[----:B------:R-:W-:Y:S01]  /*1cf0*/  IMAD.MOV.U32 R24, RZ, RZ, R16 ;  /* 0x000000ffff187224 */ /* 0x000fe200078e0010 */
[----:B------:R-:W-:Y:S06]  /*1d00*/  BRA `(.L_x_73) ;  /* 0x0000000000087947 */ /* 0x000fec0003800000 */
.L_x_74:
[----:B------:R-:W-:Y:S01]  /*1d10*/  LOP3.LUT R25, R21, 0x80000, RZ, 0xfc, !PT ;  /* 0x0008000015197812 */ /* 0x000fe200078efcff */
[----:B------:R-:W-:-:S07]  /*1d20*/  IMAD.MOV.U32 R24, RZ, RZ, R20 ;  /* 0x000000ffff187224 */ /* 0x000fce00078e0014 */
.L_x_73:
[----:B------:R-:W-:Y:S05]  /*1d30*/  BSYNC.RECONVERGENT B2 ;  /* 0x0000000000027941 */ /* 0x000fea0003800200 */
.L_x_71:
[----:B------:R-:W-:Y:S02]  /*1d40*/  IMAD.MOV.U32 R45, RZ, RZ, 0x0 ;  /* 0x00000000ff2d7424 */ /* 0x000fe400078e00ff */
[----:B------:R-:W-:Y:S02]  /*1d50*/  IMAD.MOV.U32 R16, RZ, RZ, R24 ;  /* 0x000000ffff107224 */ /* 0x000fe400078e0018 */
[----:B------:R-:W-:Y:S01]  /*1d60*/  IMAD.MOV.U32 R17, RZ, RZ, R25 ;  /* 0x000000ffff117224 */ /* 0x000fe200078e0019 */
[----:B------:R-:W-:Y:S06]  /*1d70*/  RET.REL.NODEC R44 `(_Z15kernel_problem2iiiiiP4BodyS0_Ph) ;  /* 0xffffffe02ca07950 */ /* 0x000fec0003c3ffff */
        .type           $_Z15kernel_problem2iiiiiP4BodyS0_Ph$__internal_accurate_pow,@function
        .size           $_Z15kernel_problem2iiiiiP4BodyS0_Ph$__internal_accurate_pow,($_Z15kernel_problem2iiiiiP4BodyS0_Ph$__internal_trig_reduction_slowpathd - $_Z15kernel_problem2iiiiiP4BodyS0_Ph$__internal_accurate_pow)
$_Z15kernel_problem2iiiiiP4BodyS0_Ph$__internal_accurate_pow:
        /* <DEDUP_REMOVED lines=162> */
.L_x_76:
[----:B------:R-:W-:Y:S01]  /*27a0*/  DFMA R24, R24, R20, R20 ;  /* 0x000000141818722b */ /* 0x000fe20000000014 */
[----:B------:R-:W-:Y:S01]  /*27b0*/  IMAD.MOV.U32 R51, RZ, RZ, 0x0 ;  /* 0x00000000ff337424 */ /* 0x000fe200078e00ff */
[----:B------:R-:W-:-:S08]  /*27c0*/  DSETP.NEU.AND P0, PT, |R20|, +INF , PT ;  /* 0x7ff000001400742a */ /* 0x000fd00003f0d200 */
[----:B------:R-:W-:Y:S02]  /*27d0*/  FSEL R14, R20, R24, !P0 ;  /* 0x00000018140e7208 */ /* 0x000fe40004000000 */
[----:B------:R-:W-:Y:S01]  /*27e0*/  FSEL R20, R21, R25, !P0 ;  /* 0x0000001915147208 */ /* 0x000fe20004000000 */
[----:B------:R-:W-:Y:S06]  /*27f0*/  RET.REL.NODEC R50 `(_Z15kernel_problem2iiiiiP4BodyS0_Ph) ;  /* 0xffffffd832007950 */ /* 0x000fec0003c3ffff */
        .type           $_Z15kernel_problem2iiiiiP4BodyS0_Ph$__internal_trig_reduction_slowpathd,@function
        .size           $_Z15kernel_problem2iiiiiP4BodyS0_Ph$__internal_trig_reduction_slowpathd,(.L_x_127 - $_Z15kernel_problem2iiiiiP4BodyS0_Ph$__internal_trig_reduction_slowpathd)
$_Z15kernel_problem2iiiiiP4BodyS0_Ph$__internal_trig_reduction_slowpathd:
        /* <DEDUP_REMOVED lines=24> */
.L_x_81:
        /* <DEDUP_REMOVED lines=29> */
.L_x_80:
[----:B------:R-:W-:-:S07]  /*2b50*/  IMAD.MOV.U32 R27, RZ, RZ, R20 ;  /* 0x000000ffff1b7224 */ /* 0x000fce00078e0014 */
.L_x_79:
[----:B------:R-:W-:Y:S05]  /*2b60*/  BSYNC.RECONVERGENT B3 ;  /* 0x0000000000037941 */ /* 0x000fea0003800200 */
.L_x_78:
        /* <DEDUP_REMOVED lines=60> */
.L_x_83:
[----:B------:R-:W-:Y:S05]  /*2f30*/  BSYNC.RECONVERGENT B3 ;  /* 0x0000000000037941 */ /* 0x000fea0003800200 */
.L_x_82:
        /* <DEDUP_REMOVED lines=36> */
.L_x_77:
[----:B------:R-:W-:Y:S02]  /*3180*/  IMAD.MOV.U32 R27, RZ, RZ, 0x0 ;  /* 0x00000000ff1b7424 */ /* 0x000fe400078e00ff */
[----:B------:R-:W-:Y:S02]  /*3190*/  IMAD.MOV.U32 R44, RZ, RZ, R14 ;  /* 0x000000ffff2c7224 */ /* 0x000fe400078e000e */
[----:B------:R-:W-:Y:S02]  /*31a0*/  IMAD.MOV.U32 R14, RZ, RZ, R21 ;  /* 0x000000ffff0e7224 */ /* 0x000fe400078e0015 */
[----:B------:R-:W-:Y:S01]  /*31b0*/  IMAD.MOV.U32 R15, RZ, RZ, R24 ;  /* 0x000000ffff0f7224 */ /* 0x000fe200078e0018 */
[----:B------:R-:W-:Y:S06]  /*31c0*/  RET.REL.NODEC R26 `(_Z15kernel_problem2iiiiiP4BodyS0_Ph) ;  /* 0xffffffcc1a8c7950 */ /* 0x000fec0003c3ffff */
.L_x_84:
        /* <DEDUP_REMOVED lines=11> */
.L_x_127:


//--------------------- .text._Z15kernel_problem1iiiiiP4BodyS0_Ph --------------------------
	.section	.text._Z15kernel_problem1iiiiiP4BodyS0_Ph,"ax",@progbits
	.align	128
        .global         _Z15kernel_problem1iiiiiP4BodyS0_Ph
        .type           _Z15kernel_problem1iiiiiP4BodyS0_Ph,@function
        .size           _Z15kernel_problem1iiiiiP4BodyS0_Ph,(.L_x_130 - _Z15kernel_problem1iiiiiP4BodyS0_Ph)
        .other          _Z15kernel_problem1iiiiiP4BodyS0_Ph,@"STO_CUDA_ENTRY STV_DEFAULT"
_Z15kernel_problem1iiiiiP4BodyS0_Ph:
.text._Z15kernel_problem1iiiiiP4BodyS0_Ph:
[----:B------:R-:W0:Y:S01]  /*0000*/  LDC R1, c[0x0][0x37c] ;  /* 0x0000df00ff017b82 */ /* 0x000e220000000800 */
[----:B------:R-:W1:Y:S07]  /*0010*/  S2R R0, SR_TID.X ;  /* 0x0000000000007919 */ /* 0x000e6e0000002100 */
[----:B------:R-:W2:Y:S01]  /*0020*/  S2UR UR4, SR_CTAID.X ;  /* 0x00000000000479c3 */ /* 0x000ea20000002500 */
[----:B------:R-:W2:Y:S01]  /*0030*/  LDCU UR9, c[0x0][0x360] ;  /* 0x00006c00ff0977ac */ /* 0x000ea20008000800 */
[----:B0-----:R-:W-:Y:S01]  /*0040*/  VIADD R1, R1, 0xffffffd8 ;  /* 0xffffffd801017836 */ /* 0x001fe20000000000 */
[----:B------:R-:W0:Y:S01]  /*0050*/  S2R R5, SR_TID.Y ;  /* 0x0000000000057919 */ /* 0x000e220000002200 */
[----:B------:R-:W3:Y:S01]  /*0060*/  LDCU UR6, c[0x0][0x38c] ;  /* 0x00007180ff0677ac */ /* 0x000ee20008000800 */
[----:B------:R-:W4:Y:S01]  /*0070*/  LDCU UR5, c[0x0][0x388] ;  /* 0x00007100ff0577ac */ /* 0x000f220008000800 */
[----:B------:R-:W5:Y:S01]  /*0080*/  LDCU.64 UR10, c[0x0][0x358] ;  /* 0x00006b00ff0a77ac */ /* 0x000f620008000a00 */
[----:B--2---:R-:W-:-:S06]  /*0090*/  UIMAD UR4, UR4, UR9, URZ ;  /* 0x00000009040472a4 */ /* 0x004fcc000f8e02ff */
[----:B-1----:R-:W-:-:S05]  /*00a0*/  VIADD R4, R0, UR4 ;  /* 0x0000000400047c36 */ /* 0x002fca0008000000 */
[C---:B---3--:R-:W-:Y:S02]  /*00b0*/  ISETP.NE.AND P0, PT, R4.reuse, UR6, PT ;  /* 0x0000000604007c0c */ /* 0x048fe4000bf05270 */
[----:B----4-:R-:W-:Y:S01]  /*00c0*/  ISETP.GE.AND P1, PT, R4, UR5, PT ;  /* 0x0000000504007c0c */ /* 0x010fe2000bf26270 */
[----:B------:R-:W1:Y:S01]  /*00d0*/  LDCU UR5, c[0x0][0x384] ;  /* 0x00007080ff0577ac */ /* 0x000e620008000800 */
[----:B0-----:R-:W-:-:S11]  /*00e0*/  ISETP.NE.OR P0, PT, R5, RZ, P0 ;  /* 0x000000ff0500720c */ /* 0x001fd60000705670 */
[----:B------:R-:W0:Y:S08]  /*00f0*/  @!P1 LDC.64 R2, c[0x0][0x398] ;  /* 0x0000e600ff029b82 */ /* 0x000e300000000a00 */
[----:B------:R-:W2:Y:S08]  /*0100*/  @!P0 LDC R9, c[0x0][0x390] ;  /* 0x0000e400ff098b82 */ /* 0x000eb00000000800 */
[----:B------:R-:W2:Y:S01]  /*0110*/  @!P0 LDC.64 R6, c[0x0][0x398] ;  /* 0x0000e600ff068b82 */ /* 0x000ea20000000a00 */
[----:B0-----:R-:W-:-:S05]  /*0120*/  @!P1 IMAD.WIDE R2, R4, 0x40, R2 ;  /* 0x0000004004029825 */ /* 0x001fca00078e0202 */
[----:B-----5:R-:W3:Y:S02]  /*0130*/  @!P1 LDG.E.64 R38, desc[UR10][R2.64+0x8] ;  /* 0x0000080a02269981 */ /* 0x020ee4000c1e1b00 */
[----:B------:R-:W0:Y:S02]  /*0140*/  @!P0 LDC.64 R14, c[0x0][0x3a8] ;  /* 0x0000ea00ff0e8b82 */ /* 0x000e240000000a00 */
[----:B------:R-:W4:Y:S04]  /*0150*/  @!P1 LDG.E.64 R36, desc[UR10][R2.64] ;  /* 0x0000000a02249981 */ /* 0x000f28000c1e1b00 */
[----:B------:R-:W5:Y:S01]  /*0160*/  @!P1 LDG.E.64 R34, desc[UR10][R2.64+0x10] ;  /* 0x0000100a02229981 */ /* 0x000f62000c1e1b00 */
[----:B--2---:R-:W-:-:S05]  /*0170*/  @!P0 IMAD.WIDE R6, R9, 0x40, R6 ;  /* 0x0000004009068825 */ /* 0x004fca00078e0206 */
[----:B------:R-:W3:Y:S04]  /*0180*/  @!P0 LDG.E.64 R10, desc[UR10][R6.64+0x8] ;  /* 0x0000080a060a8981 */ /* 0x000ee8000c1e1b00 */
[----:B------:R-:W4:Y:S04]  /*0190*/  @!P0 LDG.E.64 R8, desc[UR10][R6.64] ;  /* 0x0000000a06088981 */ /* 0x000f28000c1e1b00 */
[----:B------:R-:W5:Y:S04]  /*01a0*/  @!P0 LDG.E.64 R12, desc[UR10][R6.64+0x10] ;  /* 0x0000100a060c8981 */ /* 0x000f68000c1e1b00 */
[----:B0-----:R-:W2:Y:S01]  /*01b0*/  @!P0 LDG.E.64 R16, desc[UR10][R14.64] ;  /* 0x0000000a0e108981 */ /* 0x001ea2000c1e1b00 */
[----:B-1----:R-:W-:Y:S01]  /*01c0*/  UISETP.GE.AND UP0, UPT, UR5, 0x1, UPT ;  /* 0x000000010500788c */ /* 0x002fe2000bf06270 */
[----:B------:R-:W-:-:S02]  /*01d0*/  CS2R R28, SRZ ;  /* 0x00000000001c7805 */ /* 0x000fc4000001ff00 */
[----:B------:R-:W-:Y:S02]  /*01e0*/  CS2R R30, SRZ ;  /* 0x00000000001e7805 */ /* 0x000fe4000001ff00 */
[----:B------:R-:W-:Y:S01]  /*01f0*/  CS2R R32, SRZ ;  /* 0x0000000000207805 */ /* 0x000fe2000001ff00 */
[----:B---3--:R-:W-:Y:S02]  /*0200*/  @!P0 DADD R10, R38, -R10 ;  /* 0x00000000260a8229 */ /* 0x008fe4000000080a */
[----:B----4-:R-:W-:-:S06]  /*0210*/  @!P0 DADD R8, R36, -R8 ;  /* 0x0000000024088229 */ /* 0x010fcc0000000808 */
[----:B------:R-:W-:Y:S02]  /*0220*/  @!P0 DMUL R10, R10, R10 ;  /* 0x0000000a0a0a8228 */ /* 0x000fe40000000000 */
[----:B-----5:R-:W-:-:S06]  /*0230*/  @!P0 DADD R12, R34, -R12 ;  /* 0x00000000220c8229 */ /* 0x020fcc000000080c */
[----:B------:R-:W-:-:S08]  /*0240*/  @!P0 DFMA R10, R8, R8, R10 ;  /* 0x00000008080a822b */ /* 0x000fd0000000000a */
[----:B------:R-:W-:Y:S01]  /*0250*/  @!P0 DFMA R10, R12, R12, R10 ;  /* 0x0000000c0c0a822b */ /* 0x000fe2000000000a */
[----:B--2---:R-:W-:-:S07]  /*0260*/  @!P0 IMAD.MOV.U32 R8, RZ, RZ, R17 ;  /* 0x000000ffff088224 */ /* 0x004fce00078e0011 */
[----:B------:R-:W-:Y:S02]  /*0270*/  @!P0 DSETP.MIN.AND P1, P2, R16, R10, PT ;  /* 0x0000000a1000822a */ /* 0x000fe40003a20000 */
[----:B------:R-:W-:-:S05]  /*0280*/  @!P0 IMAD.MOV.U32 R3, RZ, RZ, R11 ;  /* 0x000000ffff038224 */ /* 0x000fca00078e000b */
[----:B------:R-:W-:Y:S02]  /*0290*/  @!P0 FSEL R6, R8, R3, P1 ;  /* 0x0000000308068208 */ /* 0x000fe40000800000 */
[----:B------:R-:W-:Y:S02]  /*02a0*/  @!P0 LOP3.LUT R3, R3, 0x80000, RZ, 0xfc, !PT ;  /* 0x0008000003038812 */ /* 0x000fe400078efcff */
[----:B------:R-:W-:Y:S02]  /*02b0*/  @!P0 SEL R2, R16, R10, P1 ;  /* 0x0000000a10028207 */ /* 0x000fe40000800000 */
[----:B------:R-:W-:-:S05]  /*02c0*/  @!P0 SEL R3, R3, R6, P2 ;  /* 0x0000000603038207 */ /* 0x000fca0001000000 */
[----:B------:R0:W-:Y:S01]  /*02d0*/  @!P0 STG.E.64 desc[UR10][R14.64], R2 ;  /* 0x000000020e008986 */ /* 0x0001e2000c101b0a */
[----:B------:R-:W-:Y:S05]  /*02e0*/  BRA.U !UP0, `(.L_x_85) ;  /* 0x0000001108187547 */ /* 0x000fea000b800000 */
[----:B0-----:R-:W0:Y:S01]  /*02f0*/  MUFU.RCP64H R3, 6000 ;  /* 0x40b7700000037908 */ /* 0x001e220000001800 */
        /* <DEDUP_REMOVED lines=24> */
[----:B------:R-:W-:Y:S05]  /*0480*/  CALL.REL.NOINC `($__internal_2_$__cuda_sm20_div_rn_f64_full) ;  /* 0x0000001000b47944 */ /* 0x000fea0003c00000 */
[----:B------:R-:W-:Y:S02]  /*0490*/  IMAD.MOV.U32 R2, RZ, RZ, R16 ;  /* 0x000000ffff027224 */ /* 0x000fe400078e0010 */
[----:B------:R-:W-:-:S07]  /*04a0*/  IMAD.MOV.U32 R3, RZ, RZ, R17 ;  /* 0x000000ffff037224 */ /* 0x000fce00078e0011 */
.L_x_86:
        /* <DEDUP_REMOVED lines=32> */
.L_x_103:
        /* <DEDUP_REMOVED lines=12> */
[----:B------:R-:W5:Y:S01]  /*0770*/  @!P4 LDG.E R21, desc[UR10][R12.64+0x600] ;  /* 0x0006000a0c15c981 */ /* 0x000f62000c1e1900 */
        /* <DEDUP_REMOVED lines=13> */
[----:B-----5:R0:W-:Y:S01]  /*0850*/  @!P4 STS [R14+0x600], R21 ;  /* 0x000600150e00c388 */ /* 0x0201e20000000800 */
        /* <DEDUP_REMOVED lines=16> */
[----:B-1----:R-:W-:Y:S05]  /*0960*/  CALL.REL.NOINC `($_Z15kernel_problem1iiiiiP4BodyS0_Ph$__internal_trig_reduction_slowpathd) ;  /* 0x0000001c008c7944 */ /* 0x002fea0003c00000 */
.L_x_92:
[----:B-1----:R-:W-:Y:S05]  /*0970*/  BSYNC.RECONVERGENT B1 ;  /* 0x0000000000017941 */ /* 0x002fea0003800200 */
.L_x_91:
        /* <DEDUP_REMOVED lines=30> */
.L_x_90:
[----:B-1----:R-:W-:Y:S05]  /*0b60*/  BSYNC.RECONVERGENT B2 ;  /* 0x0000000000027941 */ /* 0x002fea0003800200 */
.L_x_89:
        /* <DEDUP_REMOVED lines=9> */
[----:B0-----:R-:W-:Y:S02]  /*0c00*/  DADD R18, -R38, R18 ;  /* 0x0000000026127229 */ /* 0x001fe40000000112 */
        /* <DEDUP_REMOVED lines=11> */
[----:B------:R-:W-:Y:S05]  /*0cc0*/  CALL.REL.NOINC `($_Z15kernel_problem1iiiiiP4BodyS0_Ph$__internal_accurate_pow) ;  /* 0x0000001000147944 */ /* 0x000fea0003c00000 */
[----:B------:R-:W-:-:S04]  /*0cd0*/  ISETP.GE.AND P0, PT, R45, RZ, PT ;  /* 0x000000ff2d00720c */ /* 0x000fc80003f06270 */
[----:B------:R-:W-:Y:S02]  /*0ce0*/  FSEL R14, R14, RZ, P0 ;  /* 0x000000ff0e0e7208 */ /* 0x000fe40000000000 */
[----:B------:R-:W-:-:S07]  /*0cf0*/  FSEL R15, R20, -QNAN , P0 ;  /* 0xfff80000140f7808 */ /* 0x000fce0000000000 */
.L_x_94:
[----:B------:R-:W-:Y:S05]  /*0d00*/  BSYNC.RECONVERGENT B1 ;  /* 0x0000000000017941 */ /* 0x000fea0003800200 */
.L_x_93:
        /* <DEDUP_REMOVED lines=12> */
.L_x_96:
[----:B------:R-:W-:Y:S05]  /*0dd0*/  BSYNC.RECONVERGENT B1 ;  /* 0x0000000000017941 */ /* 0x000fea0003800200 */
.L_x_95:
        /* <DEDUP_REMOVED lines=26> */
[----:B------:R-:W-:Y:S05]  /*0f80*/  CALL.REL.NOINC `($__internal_2_$__cuda_sm20_div_rn_f64_full) ;  /* 0x0000000400f47944 */ /* 0x000fea0003c00000 */
.L_x_98:
[----:B------:R-:W-:Y:S05]  /*0f90*/  BSYNC.RECONVERGENT B1 ;  /* 0x0000000000017941 */ /* 0x000fea0003800200 */
.L_x_97:
        /* <DEDUP_REMOVED lines=20> */
[----:B------:R-:W-:Y:S05]  /*10e0*/  CALL.REL.NOINC `($__internal_2_$__cuda_sm20_div_rn_f64_full) ;  /* 0x00000004009c7944 */ /* 0x000fea0003c00000 */
[----:B------:R-:W-:Y:S02]  /*10f0*/  IMAD.MOV.U32 R18, RZ, RZ, R16 ;  /* 0x000000ffff127224 */ /* 0x000fe400078e0010 */
[----:B------:R-:W-:-:S07]  /*1100*/  IMAD.MOV.U32 R19, RZ, RZ, R17 ;  /* 0x000000ffff137224 */ /* 0x000fce00078e0011 */
.L_x_100:
[----:B------:R-:W-:Y:S05]  /*1110*/  BSYNC.RECONVERGENT B1 ;  /* 0x0000000000017941 */ /* 0x000fea0003800200 */
.L_x_99:
        /* <DEDUP_REMOVED lines=23> */
[----:B------:R-:W-:Y:S02]  /*1290*/  IMAD.MOV.U32 R12, RZ, RZ, R16 ;  /* 0x000000ffff0c7224 */ /* 0x000fe400078e0010 */
[----:B------:R-:W-:-:S07]  /*12a0*/  IMAD.MOV.U32 R13, RZ, RZ, R17 ;  /* 0x000000ffff0d7224 */ /* 0x000fce00078e0011 */
.L_x_102:
[----:B------:R-:W-:Y:S05]  /*12b0*/  BSYNC.RECONVERGENT B1 ;  /* 0x0000000000017941 */ /* 0x000fea0003800200 */
.L_x_101:
[----:B------:R-:W-:-:S11]  /*12c0*/  DADD R32, R32, R12 ;  /* 0x0000000020207229 */ /* 0x000fd6000000000c */
.L_x_88:
[----:B-1----:R-:W-:Y:S05]  /*12d0*/  BSYNC.RECONVERGENT B0 ;  /* 0x0000000000007941 */ /* 0x002fea0003800200 */
.L_x_87:
[----:B------:R-:W-:Y:S02]  /*12e0*/  VIADD R9, R9, 0x20 ;  /* 0x0000002009097836 */ /* 0x000fe40000000000 */
[----:B------:R-:W-:Y:S02]  /*12f0*/  VIADD R10, R10, 0x20 ;  /* 0x000000200a0a7836 */ /* 0x000fe40000000000 */
[----:B------:R-:W-:Y:S01]  /*1300*/  VIADD R8, R8, 0x200 ;  /* 0x0000020008087836 */ /* 0x000fe20000000000 */
[----:B------:R-:W-:Y:S06]  /*1310*/  BRA.U UP0, `(.L_x_103) ;  /* 0xfffffff100e47547 */ /* 0x000fec000b83ffff */
[----:B------:R-:W-:Y:S02]  /*1320*/  DMUL R28, R28, 60 ;  /* 0x404e00001c1c7828 */ /* 0x000fe40000000000 */
[----:B------:R-:W-:Y:S02]  /*1330*/  DMUL R30, R30, 60 ;  /* 0x404e00001e1e7828 */ /* 0x000fe40000000000 */
[----:B------:R-:W-:-:S11]  /*1340*/  DMUL R32, R32, 60 ;  /* 0x404e000020207828 */ /* 0x000fd60000000000 */
.L_x_85:
[----:B0-----:R-:W0:Y:S01]  /*1350*/  S2R R3, SR_CgaCtaId ;  /* 0x0000000000037919 */ /* 0x001e220000008800 */
        /* <DEDUP_REMOVED lines=12> */
.L_x_107:
        /* <DEDUP_REMOVED lines=19> */
.L_x_106:
[----:B------:R-:W-:Y:S05]  /*1550*/  BSYNC.RECONVERGENT B0 ;  /* 0x0000000000007941 */ /* 0x000fea0003800200 */
.L_x_105:
[----:B------:R-:W-:Y:S01]  /*1560*/  IMAD.SHL.U32 R12, R12, 0x2, RZ ;  /* 0x000000020c0c7824 */ /* 0x000fe200078e00ff */
[----:B------:R-:W-:Y:S04]  /*1570*/  BAR.SYNC.DEFER_BLOCKING 0x0 ;  /* 0x0000000000007b1d */ /* 0x000fe80000010000 */
[----:B------:R-:W-:-:S13]  /*1580*/  ISETP.GT.U32.AND P0, PT, R12, UR4, PT ;  /* 0x000000040c007c0c */ /* 0x000fda000bf04070 */
[----:B------:R-:W-:Y:S05]  /*1590*/  @!P0 BRA `(.L_x_107) ;  /* 0xfffffffc00a08947 */ /* 0x000fea000383ffff */
.L_x_104:
        /* <DEDUP_REMOVED lines=14> */
[----:B------:R-:W-:Y:S01]  /*1680*/  STS.64 [R13+0x800], R36 ;  /* 0x000800240d007388 */ /* 0x000fe20000000a00 */
        /* <DEDUP_REMOVED lines=13> */
        .weak           $__internal_2_$__cuda_sm20_div_rn_f64_full
        .type           $__internal_2_$__cuda_sm20_div_rn_f64_full,@function
        .size           $__internal_2_$__cuda_sm20_div_rn_f64_full,($_Z15kernel_problem1iiiiiP4BodyS0_Ph$__internal_accurate_pow - $__internal_2_$__cuda_sm20_div_rn_f64_full)
$__internal_2_$__cuda_sm20_div_rn_f64_full:
        /* <DEDUP_REMOVED lines=66> */
.L_x_109:
        /* <DEDUP_REMOVED lines=16> */
.L_x_112:
[----:B------:R-:W-:Y:S01]  /*1c80*/  LOP3.LUT R25, R17, 0x80000, RZ, 0xfc, !PT ;  /* 0x0008000011197812 */ /* 0x000fe200078efcff */
[----:B------:R-:W-:Y:S01]  /*1c90*/  IMAD.MOV.U32 R24, RZ, RZ, R16 ;  /* 0x000000ffff187224 */ /* 0x000fe200078e0010 */
[----:B------:R-:W-:Y:S06]  /*1ca0*/  BRA `(.L_x_110) ;  /* 0x0000000000087947 */ /* 0x000fec0003800000 */
.L_x_111:
[----:B------:R-:W-:Y:S01]  /*1cb0*/  LOP3.LUT R25, R21, 0x80000, RZ, 0xfc, !PT ;  /* 0x0008000015197812 */ /* 0x000fe200078efcff */
[----:B------:R-:W-:-:S07]  /*1cc0*/  IMAD.MOV.U32 R24, RZ, RZ, R20 ;  /* 0x000000ffff187224 */ /* 0x000fce00078e0014 */
.L_x_110:
[----:B------:R-:W-:Y:S05]  /*1cd0*/  BSYNC.RECONVERGENT B2 ;  /* 0x0000000000027941 */ /* 0x000fea0003800200 */
.L_x_108:
[----:B------:R-:W-:Y:S02]  /*1ce0*/  IMAD.MOV.U32 R45, RZ, RZ, 0x0 ;  /* 0x00000000ff2d7424 */ /* 0x000fe400078e00ff */
[----:B------:R-:W-:Y:S02]  /*1cf0*/  IMAD.MOV.U32 R16, RZ, RZ, R24 ;  /* 0x000000ffff107224 */ /* 0x000fe400078e0018 */
[----:B------:R-:W-:Y:S01]  /*1d00*/  IMAD.MOV.U32 R17, RZ, RZ, R25 ;  /* 0x000000ffff117224 */ /* 0x000fe200078e0019 */
[----:B------:R-:W-:Y:S06]  /*1d10*/  RET.REL.NODEC R44 `(_Z15kernel_problem1iiiiiP4BodyS0_Ph) ;  /* 0xffffffe02cb87950 */ /* 0x000fec0003c3ffff */
        .type           $_Z15kernel_problem1iiiiiP4BodyS0_Ph$__internal_accurate_pow,@function
        .size           $_Z15kernel_problem1iiiiiP4BodyS0_Ph$__internal_accurate_pow,($_Z15kernel_problem1iiiiiP4BodyS0_Ph$__internal_trig_reduction_slowpathd - $_Z15kernel_problem1iiiiiP4BodyS0_Ph$__internal_accurate_pow)
$_Z15kernel_problem1iiiiiP4BodyS0_Ph$__internal_accurate_pow:
        /* <DEDUP_REMOVED lines=162> */
.L_x_113:
[----:B------:R-:W-:Y:S01]  /*2740*/  DFMA R24, R24, R20, R20 ;  /* 0x000000141818722b */ /* 0x000fe20000000014 */
[----:B------:R-:W-:Y:S01]  /*2750*/  IMAD.MOV.U32 R51, RZ, RZ, 0x0 ;  /* 0x00000000ff337424 */ /* 0x000fe200078e00ff */
[----:B------:R-:W-:-:S08]  /*2760*/  DSETP.NEU.AND P0, PT, |R20|, +INF , PT ;  /* 0x7ff000001400742a */ /* 0x000fd00003f0d200 */
[----:B------:R-:W-:Y:S02]  /*2770*/  FSEL R14, R20, R24, !P0 ;  /* 0x00000018140e7208 */ /* 0x000fe40004000000 */
[----:B------:R-:W-:Y:S01]  /*2780*/  FSEL R20, R21, R25, !P0 ;  /* 0x0000001915147208 */ /* 0x000fe20004000000 */
[----:B------:R-:W-:Y:S06]  /*2790*/  RET.REL.NODEC R50 `(_Z15kernel_problem1iiiiiP4BodyS0_Ph) ;  /* 0xffffffd832187950 */ /* 0x000fec0003c3ffff */
        .type           $_Z15kernel_problem1iiiiiP4BodyS0_Ph$__internal_trig_reduction_slowpathd,@function
        .size           $_Z15kernel_problem1iiiiiP4BodyS0_Ph$__internal_trig_reduction_slowpathd,(.L_x_130 - $_Z15kernel_problem1iiiiiP4BodyS0_Ph$__internal_trig_reduction_slowpathd)
$_Z15kernel_problem1iiiiiP4BodyS0_Ph$__internal_trig_reduction_slowpathd:
        /* <DEDUP_REMOVED lines=24> */
.L_x_118:
        /* <DEDUP_REMOVED lines=29> */
.L_x_117:
[----:B------:R-:W-:-:S07]  /*2af0*/  IMAD.MOV.U32 R27, RZ, RZ, R20 ;  /* 0x000000ffff1b7224 */ /* 0x000fce00078e0014 */
.L_x_116:
[----:B------:R-:W-:Y:S05]  /*2b00*/  BSYNC.RECONVERGENT B3 ;  /* 0x0000000000037941 */ /* 0x000fea0003800200 */
.L_x_115:
        /* <DEDUP_REMOVED lines=60> */
.L_x_120:
[----:B------:R-:W-:Y:S05]  /*2ed0*/  BSYNC.RECONVERGENT B3 ;  /* 0x0000000000037941 */ /* 0x000fea0003800200 */
.L_x_119:
        /* <DEDUP_REMOVED lines=36> */
.L_x_114:
[----:B------:R-:W-:Y:S02]  /*3120*/  IMAD.MOV.U32 R27, RZ, RZ, 0x0 ;  /* 0x00000000ff1b7424 */ /* 0x000fe400078e00ff */
[----:B------:R-:W-:Y:S02]  /*3130*/  IMAD.MOV.U32 R44, RZ, RZ, R14 ;  /* 0x000000ffff2c7224 */ /* 0x000fe400078e000e */
[----:B------:R-:W-:Y:S02]  /*3140*/  IMAD.MOV.U32 R14, RZ, RZ, R21 ;  /* 0x000000ffff0e7224 */ /* 0x000fe400078e0015 */
[----:B------:R-:W-:Y:S01]  /*3150*/  IMAD.MOV.U32 R15, RZ, RZ, R24 ;  /* 0x000000ffff0f7224 */ /* 0x000fe200078e0018 */
[----:B------:R-:W-:Y:S06]  /*3160*/  RET.REL.NODEC R26 `(_Z15kernel_problem1iiiiiP4BodyS0_Ph) ;  /* 0xffffffcc1aa47950 */ /* 0x000fec0003c3ffff */
.L_x_121:
        /* <DEDUP_REMOVED lines=9> */
.L_x_130:


//--------------------- .nv.global.init           --------------------------
	.section	.nv.global.init,"aw",@progbits
	.align	16
.nv.global.init:
	.type		__cudart_sin_cos_coeffs,@object
	.size		__cudart_sin_cos_coeffs,(__cudart_i2opi_d - __cudart_sin_cos_coeffs)
__cudart_sin_cos_coeffs:
        /*0000*/ 	.byte	0x46, 0xd2, 0xb0, 0x2c, 0xf1, 0xe5, 0x5a, 0xbe, 0x92, 0xe3, 0xac, 0x69, 0xe3, 0x1d, 0xc7, 0x3e
        /*0010*/ 	.byte	0xa1, 0x62, 0xdb, 0x19, 0xa0, 0x01, 0x2a, 0xbf, 0x18, 0x08, 0x11, 0x11, 0x11, 0x11, 0x81, 0x3f
        /*0020*/ 	.byte	0x54, 0x55, 0x55, 0x55, 0x55, 0x55, 0xc5, 0xbf, 0x00, 0x00, 0x00, 0x00, 0x00, 0x00, 0x00, 0x00
        /*0030*/ 	.byte	0x00, 0x00, 0x00, 0x00, 0x00, 0x00, 0x00, 0x00, 0x64, 0x81, 0xfd, 0x20, 0x83, 0xff, 0xa8, 0xbd
        /*0040*/ 	.byte	0x28, 0x85, 0xef, 0xc1, 0xa7, 0xee, 0x21, 0x3e, 0xd9, 0xe6, 0x06, 0x8e, 0x4f, 0x7e, 0x92, 0xbe
        /*0050*/ 	.byte	0xe9, 0xbc, 0xdd, 0x19, 0xa0, 0x01, 0xfa, 0x3e, 0x47, 0x5d, 0xc1, 0x16, 0x6c, 0xc1, 0x56, 0xbf
        /*0060*/ 	.byte	0x51, 0x55, 0x55, 0x55, 0x55, 0x55, 0xa5, 0x3f, 0x00, 0x00, 0x00, 0x00, 0x00, 0x00, 0xe0, 0xbf
        /*0070*/ 	.byte	0x00, 0x00, 0x00, 0x00, 0x00, 0x00, 0xf0, 0x3f, 0x00, 0x00, 0x00, 0x00, 0x00, 0x00, 0x00, 0x00
	.type		__cudart_i2opi_d,@object
	.size		__cudart_i2opi_d,(.L_0 - __cudart_i2opi_d)
__cudart_i2opi_d:
        /* <DEDUP_REMOVED lines=9> */
.L_0:


//--------------------- .nv.shared._Z15kernel_problem3iiiiP4BodyS0_PhS1_ --------------------------
	.section	.nv.shared._Z15kernel_problem3iiiiP4BodyS0_PhS1_,"aw",@nobits
	.sectionflags	@""
	.align	4
.nv.shared._Z15kernel_problem3iiiiP4BodyS0_PhS1_:
	.zero		6144


//--------------------- .nv.shared.reserved.0     --------------------------
	.section	.nv.shared.reserved.0,"aw",@nobits
	.weak		__nv_reservedSMEM_offset_0_alias
	.size		__nv_reservedSMEM_offset_0_alias, 0, 64
	.other		__nv_reservedSMEM_offset_0_alias,@"STO_CUDA_RESERVED_SHARED STV_DEFAULT"
__nv_reservedSMEM_offset_0_alias:
	.zero		0
	.zero		64


//--------------------- .nv.shared._Z15kernel_problem2iiiiiP4BodyS0_Ph --------------------------
	.section	.nv.shared._Z15kernel_problem2iiiiiP4BodyS0_Ph,"aw",@nobits
	.sectionflags	@""
	.align	4
.nv.shared._Z15kernel_problem2iiiiiP4BodyS0_Ph:
	.zero		6144


//--------------------- .nv.shared._Z15kernel_problem1iiiiiP4BodyS0_Ph --------------------------
	.section	.nv.shared._Z15kernel_problem1iiiiiP4BodyS0_Ph,"aw",@nobits
	.sectionflags	@""
	.align	4
.nv.shared._Z15kernel_problem1iiiiiP4BodyS0_Ph:
	.zero		6144


//--------------------- .nv.constant0._Z15kernel_problem3iiiiP4BodyS0_PhS1_ --------------------------
	.section	.nv.constant0._Z15kernel_problem3iiiiP4BodyS0_PhS1_,"a",@progbits
	.sectionflags	@""
	.align	4
.nv.constant0._Z15kernel_problem3iiiiP4BodyS0_PhS1_:
	.zero		944


//--------------------- .nv.constant0._Z15kernel_problem2iiiiiP4BodyS0_Ph --------------------------
	.section	.nv.constant0._Z15kernel_problem2iiiiiP4BodyS0_Ph,"a",@progbits
	.sectionflags	@""
	.align	4
.nv.constant0._Z15kernel_problem2iiiiiP4BodyS0_Ph:
	.zero		944


//--------------------- .nv.constant0._Z15kernel_problem1iiiiiP4BodyS0_Ph --------------------------
	.section	.nv.constant0._Z15kernel_problem1iiiiiP4BodyS0_Ph,"a",@progbits
	.sectionflags	@""
	.align	4
.nv.constant0._Z15kernel_problem1iiiiiP4BodyS0_Ph:
	.zero		944


//--------------------- SYMBOLS --------------------------

	.type		.nv.reservedSmem.offset0,@object
	.size		.nv.reservedSmem.offset0,0x4
	.type		.nv.reservedSmem.cap,@object
	.size		.nv.reservedSmem.cap,0x4
